//
// Generated by NVIDIA NVVM Compiler
//
// Compiler Build ID: CL-36424714
// Cuda compilation tools, release 13.0, V13.0.88
// Based on NVVM 20.0.0
//

.version 9.0
.target sm_100
.address_size 64

	// .globl	_Z16init_pattern_vecP5uint4mj

.visible .entry _Z16init_pattern_vecP5uint4mj(
	.param .u64 .ptr .align 1 _Z16init_pattern_vecP5uint4mj_param_0,
	.param .u64 _Z16init_pattern_vecP5uint4mj_param_1,
	.param .u32 _Z16init_pattern_vecP5uint4mj_param_2
)
{
	.reg .pred 	%p<3>;
	.reg .b32 	%r<27>;
	.reg .b64 	%rd<48>;

	ld.param.u64 	%rd8, [_Z16init_pattern_vecP5uint4mj_param_0];
	ld.param.u64 	%rd9, [_Z16init_pattern_vecP5uint4mj_param_1];
	ld.param.u32 	%r1, [_Z16init_pattern_vecP5uint4mj_param_2];
	mov.u32 	%r2, %ctaid.x;
	mov.u32 	%r3, %ntid.x;
	mov.u32 	%r4, %tid.x;
	mad.lo.s32 	%r5, %r2, %r3, %r4;
	cvt.u64.u32 	%rd47, %r5;
	cvt.u64.u32 	%rd2, %r3;
	setp.le.u64 	%p1, %rd9, %rd47;
	@%p1 bra 	$L__BB0_3;
	cvt.u64.u32 	%rd3, %r1;
	mov.u32 	%r6, %nctaid.x;
	cvt.u64.u32 	%rd10, %r6;
	mul.lo.s64 	%rd4, %rd2, %rd10;
	cvta.to.global.u64 	%rd5, %rd8;
$L__BB0_2:
	shl.b64 	%rd11, %rd47, 2;
	shr.u64 	%rd12, %rd11, 33;
	xor.b64  	%rd13, %rd12, %rd3;
	xor.b64  	%rd14, %rd13, %rd11;
	mul.lo.s64 	%rd15, %rd14, -49064778989728563;
	shr.u64 	%rd16, %rd15, 33;
	xor.b64  	%rd17, %rd16, %rd15;
	mul.lo.s64 	%rd18, %rd17, -4265267296055464877;
	shr.u64 	%rd19, %rd18, 33;
	shr.u64 	%rd20, %rd18, 32;
	cvt.u32.u64 	%r7, %rd19;
	cvt.u32.u64 	%r8, %rd20;
	xor.b32  	%r9, %r8, %r7;
	cvt.u32.u64 	%r10, %rd18;
	xor.b32  	%r11, %r9, %r10;
	or.b64  	%rd21, %rd11, 1;
	xor.b64  	%rd22, %rd13, %rd21;
	mul.lo.s64 	%rd23, %rd22, -49064778989728563;
	shr.u64 	%rd24, %rd23, 33;
	xor.b64  	%rd25, %rd24, %rd23;
	mul.lo.s64 	%rd26, %rd25, -4265267296055464877;
	shr.u64 	%rd27, %rd26, 33;
	shr.u64 	%rd28, %rd26, 32;
	cvt.u32.u64 	%r12, %rd27;
	cvt.u32.u64 	%r13, %rd28;
	xor.b32  	%r14, %r13, %r12;
	cvt.u32.u64 	%r15, %rd26;
	xor.b32  	%r16, %r14, %r15;
	or.b64  	%rd29, %rd11, 2;
	xor.b64  	%rd30, %rd13, %rd29;
	mul.lo.s64 	%rd31, %rd30, -49064778989728563;
	shr.u64 	%rd32, %rd31, 33;
	xor.b64  	%rd33, %rd32, %rd31;
	mul.lo.s64 	%rd34, %rd33, -4265267296055464877;
	shr.u64 	%rd35, %rd34, 33;
	shr.u64 	%rd36, %rd34, 32;
	cvt.u32.u64 	%r17, %rd35;
	cvt.u32.u64 	%r18, %rd36;
	xor.b32  	%r19, %r18, %r17;
	cvt.u32.u64 	%r20, %rd34;
	xor.b32  	%r21, %r19, %r20;
	or.b64  	%rd37, %rd11, 3;
	xor.b64  	%rd38, %rd13, %rd37;
	mul.lo.s64 	%rd39, %rd38, -49064778989728563;
	shr.u64 	%rd40, %rd39, 33;
	xor.b64  	%rd41, %rd40, %rd39;
	mul.lo.s64 	%rd42, %rd41, -4265267296055464877;
	shr.u64 	%rd43, %rd42, 33;
	shr.u64 	%rd44, %rd42, 32;
	cvt.u32.u64 	%r22, %rd43;
	cvt.u32.u64 	%r23, %rd44;
	xor.b32  	%r24, %r23, %r22;
	cvt.u32.u64 	%r25, %rd42;
	xor.b32  	%r26, %r24, %r25;
	shl.b64 	%rd45, %rd47, 4;
	add.s64 	%rd46, %rd5, %rd45;
	st.global.v4.u32 	[%rd46], {%r11, %r16, %r21, %r26};
	add.s64 	%rd47, %rd47, %rd4;
	setp.lt.u64 	%p2, %rd47, %rd9;
	@%p2 bra 	$L__BB0_2;
$L__BB0_3:
	ret;

}
	// .globl	_Z19verify_and_flip_vecP5uint4mjjPyi9MapParams
.visible .entry _Z19verify_and_flip_vecP5uint4mjjPyi9MapParams(
	.param .u64 .ptr .align 1 _Z19verify_and_flip_vecP5uint4mjjPyi9MapParams_param_0,
	.param .u64 _Z19verify_and_flip_vecP5uint4mjjPyi9MapParams_param_1,
	.param .u32 _Z19verify_and_flip_vecP5uint4mjjPyi9MapParams_param_2,
	.param .u32 _Z19verify_and_flip_vecP5uint4mjjPyi9MapParams_param_3,
	.param .u64 .ptr .align 1 _Z19verify_and_flip_vecP5uint4mjjPyi9MapParams_param_4,
	.param .u32 _Z19verify_and_flip_vecP5uint4mjjPyi9MapParams_param_5,
	.param .align 8 .b8 _Z19verify_and_flip_vecP5uint4mjjPyi9MapParams_param_6[32]
)
{
	.reg .pred 	%p<18>;
	.reg .b16 	%rs<5>;
	.reg .b32 	%r<74>;
	.reg .b64 	%rd<129>;

	ld.param.u32 	%r7, [_Z19verify_and_flip_vecP5uint4mjjPyi9MapParams_param_6+24];
	ld.param.u64 	%rd42, [_Z19verify_and_flip_vecP5uint4mjjPyi9MapParams_param_6+16];
	ld.param.u64 	%rd41, [_Z19verify_and_flip_vecP5uint4mjjPyi9MapParams_param_6+8];
	ld.param.u64 	%rd40, [_Z19verify_and_flip_vecP5uint4mjjPyi9MapParams_param_6];
	ld.param.u64 	%rd38, [_Z19verify_and_flip_vecP5uint4mjjPyi9MapParams_param_0];
	ld.param.u64 	%rd39, [_Z19verify_and_flip_vecP5uint4mjjPyi9MapParams_param_1];
	ld.param.u32 	%r4, [_Z19verify_and_flip_vecP5uint4mjjPyi9MapParams_param_2];
	ld.param.u32 	%r5, [_Z19verify_and_flip_vecP5uint4mjjPyi9MapParams_param_3];
	ld.param.u64 	%rd43, [_Z19verify_and_flip_vecP5uint4mjjPyi9MapParams_param_4];
	ld.param.u32 	%r6, [_Z19verify_and_flip_vecP5uint4mjjPyi9MapParams_param_5];
	cvta.to.global.u64 	%rd1, %rd43;
	mov.u32 	%r13, %ctaid.x;
	mov.u32 	%r14, %ntid.x;
	mov.u32 	%r15, %tid.x;
	mad.lo.s32 	%r16, %r13, %r14, %r15;
	cvt.u64.u32 	%rd125, %r16;
	cvt.u64.u32 	%rd3, %r14;
	setp.le.u64 	%p1, %rd39, %rd125;
	@%p1 bra 	$L__BB1_33;
	cvt.u64.u32 	%rd4, %r7;
	shr.u64 	%rd5, %rd4, 1;
	cvt.u64.u32 	%rd6, %r4;
	cvt.u64.u32 	%rd7, %r5;
	mov.u32 	%r17, %nctaid.x;
	cvt.u64.u32 	%rd44, %r17;
	mul.lo.s64 	%rd8, %rd3, %rd44;
	cvta.to.global.u64 	%rd9, %rd38;
	cvt.u32.u64 	%r27, %rd39;
	cvt.u32.u64 	%r18, %rd4;
	rem.u32 	%r20, %r27, %r18;
$L__BB1_2:
	setp.gt.s32 	%p2, %r6, 2;
	@%p2 bra 	$L__BB1_7;
	setp.eq.s32 	%p5, %r6, 1;
	mov.u64 	%rd128, %rd125;
	@%p5 bra 	$L__BB1_24;
	setp.eq.s32 	%p6, %r6, 2;
	@%p6 bra 	$L__BB1_5;
	bra.uni 	$L__BB1_21;
$L__BB1_5:
	mul.lo.s64 	%rd11, %rd125, %rd40;
	or.b64  	%rd52, %rd11, %rd39;
	and.b64  	%rd53, %rd52, -4294967296;
	setp.ne.s64 	%p11, %rd53, 0;
	@%p11 bra 	$L__BB1_11;
	cvt.u32.u64 	%r28, %rd11;
	rem.u32 	%r29, %r28, %r27;
	cvt.u64.u32 	%rd128, %r29;
	bra.uni 	$L__BB1_24;
$L__BB1_7:
	setp.eq.s32 	%p3, %r6, 3;
	@%p3 bra 	$L__BB1_12;
	setp.eq.s32 	%p4, %r6, 4;
	@%p4 bra 	$L__BB1_9;
	bra.uni 	$L__BB1_21;
$L__BB1_9:
	and.b64  	%rd45, %rd39, -4294967296;
	setp.ne.s64 	%p7, %rd45, 0;
	@%p7 bra 	$L__BB1_15;
	cvt.u64.u32 	%rd126, %r20;
	bra.uni 	$L__BB1_16;
$L__BB1_11:
	rem.u64 	%rd128, %rd11, %rd39;
	bra.uni 	$L__BB1_24;
$L__BB1_12:
	mul.lo.s64 	%rd14, %rd125, %rd41;
	or.b64  	%rd50, %rd14, %rd39;
	and.b64  	%rd51, %rd50, -4294967296;
	setp.ne.s64 	%p10, %rd51, 0;
	@%p10 bra 	$L__BB1_14;
	cvt.u32.u64 	%r25, %rd14;
	rem.u32 	%r26, %r25, %r27;
	cvt.u64.u32 	%rd128, %r26;
	bra.uni 	$L__BB1_24;
$L__BB1_14:
	rem.u64 	%rd128, %rd14, %rd39;
	bra.uni 	$L__BB1_24;
$L__BB1_15:
	rem.u64 	%rd126, %rd39, %rd4;
$L__BB1_16:
	sub.s64 	%rd46, %rd39, %rd126;
	setp.ge.u64 	%p8, %rd125, %rd46;
	mov.u64 	%rd128, %rd125;
	@%p8 bra 	$L__BB1_24;
	and.b64  	%rd47, %rd125, -4294967296;
	setp.ne.s64 	%p9, %rd47, 0;
	@%p9 bra 	$L__BB1_19;
	cvt.u32.u64 	%r22, %rd125;
	rem.u32 	%r23, %r22, %r18;
	cvt.u64.u32 	%rd127, %r23;
	bra.uni 	$L__BB1_20;
$L__BB1_19:
	rem.u64 	%rd127, %rd125, %rd4;
$L__BB1_20:
	xor.b64  	%rd48, %rd127, %rd5;
	sub.s64 	%rd49, %rd125, %rd127;
	add.s64 	%rd128, %rd49, %rd48;
	bra.uni 	$L__BB1_24;
$L__BB1_21:
	mul.lo.s64 	%rd24, %rd125, %rd42;
	or.b64  	%rd54, %rd24, %rd39;
	and.b64  	%rd55, %rd54, -4294967296;
	setp.ne.s64 	%p12, %rd55, 0;
	@%p12 bra 	$L__BB1_23;
	cvt.u32.u64 	%r31, %rd24;
	rem.u32 	%r32, %r31, %r27;
	cvt.u64.u32 	%rd128, %r32;
	bra.uni 	$L__BB1_24;
$L__BB1_23:
	rem.u64 	%rd128, %rd24, %rd39;
$L__BB1_24:
	shl.b64 	%rd28, %rd128, 2;
	shl.b64 	%rd56, %rd128, 4;
	add.s64 	%rd29, %rd9, %rd56;
	ld.global.v4.u32 	{%r33, %r1, %r2, %r3}, [%rd29];
	shr.u64 	%rd32, %rd28, 33;
	xor.b64  	%rd57, %rd28, %rd6;
	xor.b64  	%rd58, %rd57, %rd32;
	mul.lo.s64 	%rd59, %rd58, -49064778989728563;
	shr.u64 	%rd60, %rd59, 33;
	xor.b64  	%rd61, %rd60, %rd59;
	mul.lo.s64 	%rd62, %rd61, -4265267296055464877;
	shr.u64 	%rd63, %rd62, 33;
	shr.u64 	%rd64, %rd62, 32;
	cvt.u32.u64 	%r34, %rd63;
	cvt.u32.u64 	%r35, %rd64;
	xor.b32  	%r36, %r35, %r34;
	cvt.u32.u64 	%r37, %rd62;
	xor.b32  	%r38, %r36, %r37;
	or.b64  	%rd31, %rd28, 1;
	or.b64  	%rd33, %rd28, 2;
	or.b64  	%rd35, %rd28, 3;
	setp.eq.s32 	%p13, %r33, %r38;
	@%p13 bra 	$L__BB1_26;
	atom.global.add.u64 	%rd65, [%rd1], 1;
$L__BB1_26:
	xor.b64  	%rd66, %rd31, %rd6;
	xor.b64  	%rd67, %rd66, %rd32;
	mul.lo.s64 	%rd68, %rd67, -49064778989728563;
	shr.u64 	%rd69, %rd68, 33;
	xor.b64  	%rd70, %rd69, %rd68;
	mul.lo.s64 	%rd71, %rd70, -4265267296055464877;
	shr.u64 	%rd72, %rd71, 32;
	shr.u64 	%rd73, %rd71, 33;
	cvt.u32.u64 	%r39, %rd73;
	cvt.u32.u64 	%r40, %rd72;
	xor.b32  	%r41, %r40, %r39;
	cvt.u32.u64 	%r42, %rd71;
	xor.b32  	%r43, %r41, %r42;
	setp.eq.s32 	%p14, %r1, %r43;
	@%p14 bra 	$L__BB1_28;
	atom.global.add.u64 	%rd74, [%rd1], 1;
$L__BB1_28:
	xor.b64  	%rd75, %rd33, %rd6;
	xor.b64  	%rd76, %rd75, %rd32;
	mul.lo.s64 	%rd77, %rd76, -49064778989728563;
	shr.u64 	%rd78, %rd77, 33;
	xor.b64  	%rd79, %rd78, %rd77;
	mul.lo.s64 	%rd80, %rd79, -4265267296055464877;
	shr.u64 	%rd81, %rd80, 32;
	shr.u64 	%rd82, %rd80, 33;
	cvt.u32.u64 	%r44, %rd82;
	cvt.u32.u64 	%r45, %rd81;
	xor.b32  	%r46, %r45, %r44;
	cvt.u32.u64 	%r47, %rd80;
	xor.b32  	%r48, %r46, %r47;
	setp.eq.s32 	%p15, %r2, %r48;
	@%p15 bra 	$L__BB1_30;
	atom.global.add.u64 	%rd83, [%rd1], 1;
$L__BB1_30:
	xor.b64  	%rd84, %rd35, %rd6;
	xor.b64  	%rd85, %rd84, %rd32;
	mul.lo.s64 	%rd86, %rd85, -49064778989728563;
	shr.u64 	%rd87, %rd86, 33;
	xor.b64  	%rd88, %rd87, %rd86;
	mul.lo.s64 	%rd89, %rd88, -4265267296055464877;
	shr.u64 	%rd90, %rd89, 32;
	shr.u64 	%rd91, %rd89, 33;
	cvt.u32.u64 	%r49, %rd91;
	cvt.u32.u64 	%r50, %rd90;
	xor.b32  	%r51, %r50, %r49;
	cvt.u32.u64 	%r52, %rd89;
	xor.b32  	%r53, %r51, %r52;
	setp.eq.s32 	%p16, %r3, %r53;
	@%p16 bra 	$L__BB1_32;
	atom.global.add.u64 	%rd92, [%rd1], 1;
$L__BB1_32:
	xor.b64  	%rd93, %rd28, %rd7;
	xor.b64  	%rd94, %rd93, %rd32;
	mul.lo.s64 	%rd95, %rd94, -49064778989728563;
	shr.u64 	%rd96, %rd95, 33;
	xor.b64  	%rd97, %rd96, %rd95;
	mul.lo.s64 	%rd98, %rd97, -4265267296055464877;
	shr.u64 	%rd99, %rd98, 33;
	shr.u64 	%rd100, %rd98, 32;
	cvt.u32.u64 	%r54, %rd99;
	cvt.u32.u64 	%r55, %rd100;
	xor.b32  	%r56, %r55, %r54;
	cvt.u32.u64 	%r57, %rd98;
	xor.b32  	%r58, %r56, %r57;
	xor.b64  	%rd101, %rd31, %rd7;
	xor.b64  	%rd102, %rd101, %rd32;
	mul.lo.s64 	%rd103, %rd102, -49064778989728563;
	shr.u64 	%rd104, %rd103, 33;
	xor.b64  	%rd105, %rd104, %rd103;
	mul.lo.s64 	%rd106, %rd105, -4265267296055464877;
	shr.u64 	%rd107, %rd106, 33;
	shr.u64 	%rd108, %rd106, 32;
	cvt.u32.u64 	%r59, %rd107;
	cvt.u32.u64 	%r60, %rd108;
	xor.b32  	%r61, %r60, %r59;
	cvt.u32.u64 	%r62, %rd106;
	xor.b32  	%r63, %r61, %r62;
	xor.b64  	%rd109, %rd33, %rd7;
	xor.b64  	%rd110, %rd109, %rd32;
	mul.lo.s64 	%rd111, %rd110, -49064778989728563;
	shr.u64 	%rd112, %rd111, 33;
	xor.b64  	%rd113, %rd112, %rd111;
	mul.lo.s64 	%rd114, %rd113, -4265267296055464877;
	shr.u64 	%rd115, %rd114, 33;
	shr.u64 	%rd116, %rd114, 32;
	cvt.u32.u64 	%r64, %rd115;
	cvt.u32.u64 	%r65, %rd116;
	xor.b32  	%r66, %r65, %r64;
	cvt.u32.u64 	%r67, %rd114;
	xor.b32  	%r68, %r66, %r67;
	xor.b64  	%rd117, %rd35, %rd7;
	xor.b64  	%rd118, %rd117, %rd32;
	mul.lo.s64 	%rd119, %rd118, -49064778989728563;
	shr.u64 	%rd120, %rd119, 33;
	xor.b64  	%rd121, %rd120, %rd119;
	mul.lo.s64 	%rd122, %rd121, -4265267296055464877;
	shr.u64 	%rd123, %rd122, 33;
	shr.u64 	%rd124, %rd122, 32;
	cvt.u32.u64 	%r69, %rd123;
	cvt.u32.u64 	%r70, %rd124;
	xor.b32  	%r71, %r70, %r69;
	cvt.u32.u64 	%r72, %rd122;
	xor.b32  	%r73, %r71, %r72;
	st.global.v4.u32 	[%rd29], {%r58, %r63, %r68, %r73};
	add.s64 	%rd125, %rd125, %rd8;
	setp.lt.u64 	%p17, %rd125, %rd39;
	@%p17 bra 	$L__BB1_2;
$L__BB1_33:
	ret;

}


// ===== COMPILED SASS (sm_100) =====

	.target	sm_100

	.elftype	@"ET_EXEC"


//--------------------- .note.nv.tkinfo           --------------------------
	.section	.note.nv.tkinfo,"",@"SHT_NOTE"
	.sectionflags	@"SHF_NOTE_NV_TKINFO"
	.tkinfo
        /*0018*/ 	.word	0x00000002
        /*0030*/ 	.string	""
        /*0030*/ 	.string	"ptxas"
        /*0030*/ 	.string	"Cuda compilation tools, release 13.0, V13.0.88"
        /*0030*/ 	.string	"Build cuda_13.0.r13.0/compiler.36424714_0"
        /*0030*/ 	.string	"-arch sm_100 -m 64 "



//--------------------- .note.nv.cuinfo           --------------------------
	.section	.note.nv.cuinfo,"",@"SHT_NOTE"
	.sectionflags	@"SHF_NOTE_NV_CUINFO"
        /*0018*/ 	.short	0x0002
        /*001a*/ 	.short	0x0064
        /*001c*/ 	.short	0x0082
	.zero		2


//--------------------- .nv.info                  --------------------------
	.section	.nv.info,"",@"SHT_CUDA_INFO"
	.align	4


	//----- nvinfo : EIATTR_REGCOUNT
	.align		4
        /*0000*/ 	.byte	0x04, 0x2f
        /*0002*/ 	.short	(.L_1 - .L_0)
	.align		4
.L_0:
        /*0004*/ 	.word	index@(_Z16init_pattern_vecP5uint4mj)
        /*0008*/ 	.word	0x0000001a


	//----- nvinfo : EIATTR_FRAME_SIZE
	.align		4
.L_1:
        /*000c*/ 	.byte	0x04, 0x11
        /*000e*/ 	.short	(.L_3 - .L_2)
	.align		4
.L_2:
        /*0010*/ 	.word	index@(_Z16init_pattern_vecP5uint4mj)
        /*0014*/ 	.word	0x00000000


	//----- nvinfo : EIATTR_REGCOUNT
	.align		4
.L_3:
        /*0018*/ 	.byte	0x04, 0x2f
        /*001a*/ 	.short	(.L_5 - .L_4)
	.align		4
.L_4:
        /*001c*/ 	.word	index@(_Z19verify_and_flip_vecP5uint4mjjPyi9MapParams)
        /*0020*/ 	.word	0x00000020


	//----- nvinfo : EIATTR_FRAME_SIZE
	.align		4
.L_5:
        /*0024*/ 	.byte	0x04, 0x11
        /*0026*/ 	.short	(.L_7 - .L_6)
	.align		4
.L_6:
        /*0028*/ 	.word	index@($__internal_0_$__cuda_sm20_rem_u64)
        /*002c*/ 	.word	0x00000000


	//----- nvinfo : EIATTR_FRAME_SIZE
	.align		4
.L_7:
        /*0030*/ 	.byte	0x04, 0x11
        /*0032*/ 	.short	(.L_9 - .L_8)
	.align		4
.L_8:
        /*0034*/ 	.word	index@(_Z19verify_and_flip_vecP5uint4mjjPyi9MapParams)
        /*0038*/ 	.word	0x00000000


	//----- nvinfo : EIATTR_MIN_STACK_SIZE
	.align		4
.L_9:
        /*003c*/ 	.byte	0x04, 0x12
        /*003e*/ 	.short	(.L_11 - .L_10)
	.align		4
.L_10:
        /*0040*/ 	.word	index@(_Z19verify_and_flip_vecP5uint4mjjPyi9MapParams)
        /*0044*/ 	.word	0x00000000


	//----- nvinfo : EIATTR_MIN_STACK_SIZE
	.align		4
.L_11:
        /*0048*/ 	.byte	0x04, 0x12
        /*004a*/ 	.short	(.L_13 - .L_12)
	.align		4
.L_12:
        /*004c*/ 	.word	index@(_Z16init_pattern_vecP5uint4mj)
        /*0050*/ 	.word	0x00000000
.L_13:


//--------------------- .nv.compat                --------------------------
	.section	.nv.compat,"",@"SHT_CUDA_COMPAT_INFO"
	.align	4
        /*0000*/ 	.byte	0x02, 0x09, 0x00, 0x00, 0x02, 0x02, 0x01, 0x00, 0x02, 0x05, 0x05, 0x00, 0x03, 0x07, 0x01, 0x01
        /*0010*/ 	.byte	0x02, 0x03, 0x00, 0x00, 0x02, 0x06, 0x01, 0x00, 0x04, 0x0b, 0x08, 0x00, 0x09, 0x00, 0x00, 0x00
        /*0020*/ 	.byte	0x00, 0x00, 0x00, 0x00


//--------------------- .nv.info._Z19verify_and_flip_vecP5uint4mjjPyi9MapParams --------------------------
	.section	.nv.info._Z19verify_and_flip_vecP5uint4mjjPyi9MapParams,"",@"SHT_CUDA_INFO"
	.sectionflags	@""
	.align	4


	//----- nvinfo : EIATTR_CUDA_API_VERSION
	.align		4
        /*0000*/ 	.byte	0x04, 0x37
        /*0002*/ 	.short	(.L_15 - .L_14)
.L_14:
        /*0004*/ 	.word	0x00000082


	//----- nvinfo : EIATTR_KPARAM_INFO
	.align		4
.L_15:
        /*0008*/ 	.byte	0x04, 0x17
        /*000a*/ 	.short	(.L_17 - .L_16)
.L_16:
        /*000c*/ 	.word	0x00000000
        /*0010*/ 	.short	0x0006
        /*0012*/ 	.short	0x0028
        /*0014*/ 	.byte	0x00, 0xf0, 0x81, 0x00


	//----- nvinfo : EIATTR_KPARAM_INFO
	.align		4
.L_17:
        /*0018*/ 	.byte	0x04, 0x17
        /*001a*/ 	.short	(.L_19 - .L_18)
.L_18:
        /*001c*/ 	.word	0x00000000
        /*0020*/ 	.short	0x0005
        /*0022*/ 	.short	0x0020
        /*0024*/ 	.byte	0x00, 0xf0, 0x11, 0x00


	//----- nvinfo : EIATTR_KPARAM_INFO
	.align		4
.L_19:
        /*0028*/ 	.byte	0x04, 0x17
        /*002a*/ 	.short	(.L_21 - .L_20)
.L_20:
        /*002c*/ 	.word	0x00000000
        /*0030*/ 	.short	0x0004
        /*0032*/ 	.short	0x0018
        /*0034*/ 	.byte	0x00, 0xf5, 0x21, 0x00


	//----- nvinfo : EIATTR_KPARAM_INFO
	.align		4
.L_21:
        /*0038*/ 	.byte	0x04, 0x17
        /*003a*/ 	.short	(.L_23 - .L_22)
.L_22:
        /*003c*/ 	.word	0x00000000
        /*0040*/ 	.short	0x0003
        /*0042*/ 	.short	0x0014
        /*0044*/ 	.byte	0x00, 0xf0, 0x11, 0x00


	//----- nvinfo : EIATTR_KPARAM_INFO
	.align		4
.L_23:
        /*0048*/ 	.byte	0x04, 0x17
        /*004a*/ 	.short	(.L_25 - .L_24)
.L_24:
        /*004c*/ 	.word	0x00000000
        /*0050*/ 	.short	0x0002
        /*0052*/ 	.short	0x0010
        /*0054*/ 	.byte	0x00, 0xf0, 0x11, 0x00


	//----- nvinfo : EIATTR_KPARAM_INFO
	.align		4
.L_25:
        /*0058*/ 	.byte	0x04, 0x17
        /*005a*/ 	.short	(.L_27 - .L_26)
.L_26:
        /*005c*/ 	.word	0x00000000
        /*0060*/ 	.short	0x0001
        /*0062*/ 	.short	0x0008
        /*0064*/ 	.byte	0x00, 0xf0, 0x21, 0x00


	//----- nvinfo : EIATTR_KPARAM_INFO
	.align		4
.L_27:
        /*0068*/ 	.byte	0x04, 0x17
        /*006a*/ 	.short	(.L_29 - .L_28)
.L_28:
        /*006c*/ 	.word	0x00000000
        /*0070*/ 	.short	0x0000
        /*0072*/ 	.short	0x0000
        /*0074*/ 	.byte	0x00, 0xf5, 0x21, 0x00


	//----- nvinfo : EIATTR_SPARSE_MMA_MASK
	.align		4
.L_29:
        /*0078*/ 	.byte	0x03, 0x50
        /*007a*/ 	.short	0x0000


	//----- nvinfo : EIATTR_MAXREG_COUNT
	.align		4
        /*007c*/ 	.byte	0x03, 0x1b
        /*007e*/ 	.short	0x00ff


	//----- nvinfo : EIATTR_MERCURY_ISA_VERSION
	.align		4
        /*0080*/ 	.byte	0x03, 0x5f
        /*0082*/ 	.short	0x0101


	//----- nvinfo : EIATTR_INT_WARP_WIDE_INSTR_OFFSETS
	.align		4
        /*0084*/ 	.byte	0x04, 0x31
        /*0086*/ 	.short	(.L_31 - .L_30)


	//   ....[0]....
.L_30:
        /*0088*/ 	.word	0x00001190


	//   ....[1]....
        /*008c*/ 	.word	0x00001290


	//   ....[2]....
        /*0090*/ 	.word	0x00001390


	//   ....[3]....
        /*0094*/ 	.word	0x00001490


	//----- nvinfo : EIATTR_VRC_CTA_INIT_COUNT
	.align		4
.L_31:
        /*0098*/ 	.byte	0x02, 0x4a
	.zero		1
	.zero		1


	//----- nvinfo : EIATTR_EXIT_INSTR_OFFSETS
	.align		4
        /*009c*/ 	.byte	0x04, 0x1c
        /*009e*/ 	.short	(.L_33 - .L_32)


	//   ....[0]....
.L_32:
        /*00a0*/ 	.word	0x00000080


	//   ....[1]....
        /*00a4*/ 	.word	0x000018c0


	//----- nvinfo : EIATTR_INDIRECT_BRANCH_TARGETS
	.align		4
.L_33:
        /*00a8*/ 	.byte	0x04, 0x34
        /*00aa*/ 	.short	(.L_35 - .L_34)


	//   ....[0]....
.L_34:
        /*00ac*/ 	.word	.L_x_24@srel
        /*00b0*/ 	.short	0x0
        /*00b2*/ 	.short	0x0
        /*00b4*/ 	.word	0x3
        /*00b8*/ 	.word	.L_x_25@srel
        /*00bc*/ 	.word	.L_x_26@srel
        /*00c0*/ 	.word	.L_x_4@srel


	//----- nvinfo : EIATTR_CRS_STACK_SIZE
	.align		4
.L_35:
        /*00c4*/ 	.byte	0x04, 0x1e
        /*00c6*/ 	.short	(.L_37 - .L_36)
.L_36:
        /*00c8*/ 	.word	0x00000000


	//----- nvinfo : EIATTR_CBANK_PARAM_SIZE
	.align		4
.L_37:
        /*00cc*/ 	.byte	0x03, 0x19
        /*00ce*/ 	.short	0x0048


	//----- nvinfo : EIATTR_PARAM_CBANK
	.align		4
        /*00d0*/ 	.byte	0x04, 0x0a
        /*00d2*/ 	.short	(.L_39 - .L_38)
	.align		4
.L_38:
        /*00d4*/ 	.word	index@(.nv.constant0._Z19verify_and_flip_vecP5uint4mjjPyi9MapParams)
        /*00d8*/ 	.short	0x0380
        /*00da*/ 	.short	0x0048


	//----- nvinfo : EIATTR_SW_WAR
	.align		4
.L_39:
        /*00dc*/ 	.byte	0x04, 0x36
        /*00de*/ 	.short	(.L_41 - .L_40)
.L_40:
        /*00e0*/ 	.word	0x00000008
.L_41:


//--------------------- .nv.info._Z16init_pattern_vecP5uint4mj --------------------------
	.section	.nv.info._Z16init_pattern_vecP5uint4mj,"",@"SHT_CUDA_INFO"
	.sectionflags	@""
	.align	4


	//----- nvinfo : EIATTR_CUDA_API_VERSION
	.align		4
        /*0000*/ 	.byte	0x04, 0x37
        /*0002*/ 	.short	(.L_43 - .L_42)
.L_42:
        /*0004*/ 	.word	0x00000082


	//----- nvinfo : EIATTR_KPARAM_INFO
	.align		4
.L_43:
        /*0008*/ 	.byte	0x04, 0x17
        /*000a*/ 	.short	(.L_45 - .L_44)
.L_44:
        /*000c*/ 	.word	0x00000000
        /*0010*/ 	.short	0x0002
        /*0012*/ 	.short	0x0010
        /*0014*/ 	.byte	0x00, 0xf0, 0x11, 0x00


	//----- nvinfo : EIATTR_KPARAM_INFO
	.align		4
.L_45:
        /*0018*/ 	.byte	0x04, 0x17
        /*001a*/ 	.short	(.L_47 - .L_46)
.L_46:
        /*001c*/ 	.word	0x00000000
        /*0020*/ 	.short	0x0001
        /*0022*/ 	.short	0x0008
        /*0024*/ 	.byte	0x00, 0xf0, 0x21, 0x00


	//----- nvinfo : EIATTR_KPARAM_INFO
	.align		4
.L_47:
        /*0028*/ 	.byte	0x04, 0x17
        /*002a*/ 	.short	(.L_49 - .L_48)
.L_48:
        /*002c*/ 	.word	0x00000000
        /*0030*/ 	.short	0x0000
        /*0032*/ 	.short	0x0000
        /*0034*/ 	.byte	0x00, 0xf5, 0x21, 0x00


	//----- nvinfo : EIATTR_SPARSE_MMA_MASK
	.align		4
.L_49:
        /*0038*/ 	.byte	0x03, 0x50
        /*003a*/ 	.short	0x0000


	//----- nvinfo : EIATTR_MAXREG_COUNT
	.align		4
        /*003c*/ 	.byte	0x03, 0x1b
        /*003e*/ 	.short	0x00ff


	//----- nvinfo : EIATTR_MERCURY_ISA_VERSION
	.align		4
        /*0040*/ 	.byte	0x03, 0x5f
        /*0042*/ 	.short	0x0101


	//----- nvinfo : EIATTR_VRC_CTA_INIT_COUNT
	.align		4
        /*0044*/ 	.byte	0x02, 0x4a
	.zero		1
	.zero		1


	//----- nvinfo : EIATTR_EXIT_INSTR_OFFSETS
	.align		4
        /*0048*/ 	.byte	0x04, 0x1c
        /*004a*/ 	.short	(.L_51 - .L_50)


	//   ....[0]....
.L_50:
        /*004c*/ 	.word	0x00000080


	//   ....[1]....
        /*0050*/ 	.word	0x000004e0


	//----- nvinfo : EIATTR_CRS_STACK_SIZE
	.align		4
.L_51:
        /*0054*/ 	.byte	0x04, 0x1e
        /*0056*/ 	.short	(.L_53 - .L_52)
.L_52:
        /*0058*/ 	.word	0x00000000


	//----- nvinfo : EIATTR_CBANK_PARAM_SIZE
	.align		4
.L_53:
        /*005c*/ 	.byte	0x03, 0x19
        /*005e*/ 	.short	0x0014


	//----- nvinfo : EIATTR_PARAM_CBANK
	.align		4
        /*0060*/ 	.byte	0x04, 0x0a
        /*0062*/ 	.short	(.L_55 - .L_54)
	.align		4
.L_54:
        /*0064*/ 	.word	index@(.nv.constant0._Z16init_pattern_vecP5uint4mj)
        /*0068*/ 	.short	0x0380
        /*006a*/ 	.short	0x0014


	//----- nvinfo : EIATTR_SW_WAR
	.align		4
.L_55:
        /*006c*/ 	.byte	0x04, 0x36
        /*006e*/ 	.short	(.L_57 - .L_56)
.L_56:
        /*0070*/ 	.word	0x00000008
.L_57:


//--------------------- .nv.callgraph             --------------------------
	.section	.nv.callgraph,"",@"SHT_CUDA_CALLGRAPH"
	.align	4
	.sectionentsize	8
	.align		4
        /*0000*/ 	.word	0x00000000
	.align		4
        /*0004*/ 	.word	0xffffffff
	.align		4
        /*0008*/ 	.word	0x00000000
	.align		4
        /*000c*/ 	.word	0xfffffffe
	.align		4
        /*0010*/ 	.word	0x00000000
	.align		4
        /*0014*/ 	.word	0xfffffffd
	.align		4
        /*0018*/ 	.word	0x00000000
	.align		4
        /*001c*/ 	.word	0xfffffffc


//--------------------- .nv.constant2._Z19verify_and_flip_vecP5uint4mjjPyi9MapParams --------------------------
	.section	.nv.constant2._Z19verify_and_flip_vecP5uint4mjjPyi9MapParams,"a",@progbits
	.sectionflags	@""
	.align	4
.nv.constant2._Z19verify_and_flip_vecP5uint4mjjPyi9MapParams:
        /*0000*/ 	.byte	0x70, 0x0b, 0x00, 0x00, 0xe0, 0x05, 0x00, 0x00, 0x70, 0x09, 0x00, 0x00


//--------------------- .text._Z19verify_and_flip_vecP5uint4mjjPyi9MapParams --------------------------
	.section	.text._Z19verify_and_flip_vecP5uint4mjjPyi9MapParams,"ax",@progbits
	.align	128
        .global         _Z19verify_and_flip_vecP5uint4mjjPyi9MapParams
        .type           _Z19verify_and_flip_vecP5uint4mjjPyi9MapParams,@function
        .size           _Z19verify_and_flip_vecP5uint4mjjPyi9MapParams,(.L_x_28 - _Z19verify_and_flip_vecP5uint4mjjPyi9MapParams)
        .other          _Z19verify_and_flip_vecP5uint4mjjPyi9MapParams,@"STO_CUDA_ENTRY STV_DEFAULT"
_Z19verify_and_flip_vecP5uint4mjjPyi9MapParams:
.text._Z19verify_and_flip_vecP5uint4mjjPyi9MapParams:
[----:B------:R-:W-:Y:S01]  /*0000*/  LDC R1, c[0x0][0x37c] ;  /* 0x0000df00ff017b82 */ /* 0x000fe20000000800 */
[----:B------:R-:W0:Y:S07]  /*0010*/  S2R R3, SR_TID.X ;  /* 0x0000000000037919 */ /* 0x000e2e0000002100 */
[----:B------:R-:W0:Y:S01]  /*0020*/  S2UR UR4, SR_CTAID.X ;  /* 0x00000000000479c3 */ /* 0x000e220000002500 */
[----:B------:R-:W1:Y:S07]  /*0030*/  LDCU.64 UR6, c[0x0][0x388] ;  /* 0x00007100ff0677ac */ /* 0x000e6e0008000a00 */
[----:B------:R-:W0:Y:S02]  /*0040*/  LDC R16, c[0x0][0x360] ;  /* 0x0000d800ff107b82 */ /* 0x000e240000000800 */
[----:B0-----:R-:W-:-:S05]  /*0050*/  IMAD R4, R16, UR4, R3 ;  /* 0x0000000410047c24 */ /* 0x001fca000f8e0203 */
[----:B-1----:R-:W-:-:S04]  /*0060*/  ISETP.GE.U32.AND P0, PT, R4, UR6, PT ;  /* 0x0000000604007c0c */ /* 0x002fc8000bf06070 */
[----:B------:R-:W-:-:S13]  /*0070*/  ISETP.GE.U32.AND.EX P0, PT, RZ, UR7, PT, P0 ;  /* 0x00000007ff007c0c */ /* 0x000fda000bf06100 */
[----:B------:R-:W-:Y:S05]  /*0080*/  @P0 EXIT ;  /* 0x000000000000094d */ /* 0x000fea0003800000 */
[----:B------:R-:W0:Y:S01]  /*0090*/  LDC R7, c[0x0][0x3c0] ;  /* 0x0000f000ff077b82 */ /* 0x000e220000000800 */
[----:B------:R-:W1:Y:S01]  /*00a0*/  LDCU UR4, c[0x0][0x370] ;  /* 0x00006e00ff0477ac */ /* 0x000e620008000800 */
[----:B------:R-:W-:Y:S01]  /*00b0*/  BSSY B0, `(.L_x_0) ;  /* 0x0000180000007945 */ /* 0x000fe20003800000 */
[----:B------:R-:W2:Y:S01]  /*00c0*/  LDCU.64 UR8, c[0x0][0x358] ;  /* 0x00006b00ff0877ac */ /* 0x000ea20008000a00 */
[----:B------:R-:W3:Y:S01]  /*00d0*/  LDCU UR22, c[0x0][0x38c] ;  /* 0x00007180ff1677ac */ /* 0x000ee20008000800 */
[----:B------:R-:W4:Y:S01]  /*00e0*/  LDCU UR21, c[0x0][0x388] ;  /* 0x00007100ff1577ac */ /* 0x000f220008000800 */
[----:B------:R-:W0:Y:S01]  /*00f0*/  LDCU UR23, c[0x0][0x3c0] ;  /* 0x00007800ff1777ac */ /* 0x000e220008000800 */
[----:B-1----:R-:W-:Y:S01]  /*0100*/  IMAD.WIDE.U32 R16, R16, UR4, RZ ;  /* 0x0000000410107c25 */ /* 0x002fe2000f8e00ff */
[----:B------:R-:W-:Y:S01]  /*0110*/  UMOV UR4, URZ ;  /* 0x000000ff00047c82 */ /* 0x000fe20008000000 */
[----:B------:R-:W1:Y:S02]  /*0120*/  LDCU UR20, c[0x0][0x394] ;  /* 0x00007280ff1477ac */ /* 0x000e640008000800 */
[----:B------:R-:W-:Y:S01]  /*0130*/  VIADD R6, R17, UR4 ;  /* 0x0000000411067c36 */ /* 0x000fe20008000000 */
[----:B0-----:R-:W0:Y:S01]  /*0140*/  I2F.U32.RP R5, R7 ;  /* 0x0000000700057306 */ /* 0x001e220000209000 */
[----:B------:R-:W-:Y:S01]  /*0150*/  ISETP.NE.U32.AND P1, PT, R7, RZ, PT ;  /* 0x000000ff0700720c */ /* 0x000fe20003f25070 */
[----:B------:R-:W1:Y:S01]  /*0160*/  LDCU.64 UR10, c[0x0][0x388] ;  /* 0x00007100ff0a77ac */ /* 0x000e620008000a00 */
[----:B------:R-:W1:Y:S01]  /*0170*/  LDCU.64 UR12, c[0x0][0x3a8] ;  /* 0x00007500ff0c77ac */ /* 0x000e620008000a00 */
[----:B------:R-:W1:Y:S01]  /*0180*/  LDCU.64 UR14, c[0x0][0x3b8] ;  /* 0x00007700ff0e77ac */ /* 0x000e620008000a00 */
[----:B------:R-:W1:Y:S03]  /*0190*/  LDCU.64 UR16, c[0x0][0x3b0] ;  /* 0x00007600ff1077ac */ /* 0x000e660008000a00 */
[----:B0-----:R-:W0:Y:S01]  /*01a0*/  MUFU.RCP R5, R5 ;  /* 0x0000000500057308 */ /* 0x001e220000001000 */
[----:B------:R-:W1:Y:S01]  /*01b0*/  LDCU.64 UR18, c[0x0][0x380] ;  /* 0x00007000ff1277ac */ /* 0x000e620008000a00 */
[----:B0-----:R-:W-:-:S02]  /*01c0*/  VIADD R2, R5, 0xffffffe ;  /* 0x0ffffffe05027836 */ /* 0x001fc40000000000 */
[----:B------:R-:W-:-:S04]  /*01d0*/  IMAD.MOV.U32 R5, RZ, RZ, RZ ;  /* 0x000000ffff057224 */ /* 0x000fc800078e00ff */
[----:B------:R0:W5:Y:S02]  /*01e0*/  F2I.FTZ.U32.TRUNC.NTZ R3, R2 ;  /* 0x0000000200037305 */ /* 0x000164000021f000 */
[----:B0-----:R-:W-:Y:S02]  /*01f0*/  HFMA2 R2, -RZ, RZ, 0, 0 ;  /* 0x00000000ff027431 */ /* 0x001fe400000001ff */
[----:B-----5:R-:W-:-:S04]  /*0200*/  IMAD.MOV R0, RZ, RZ, -R3 ;  /* 0x000000ffff007224 */ /* 0x020fc800078e0a03 */
[----:B------:R-:W-:-:S04]  /*0210*/  IMAD R9, R0, R7, RZ ;  /* 0x0000000700097224 */ /* 0x000fc800078e02ff */
[----:B------:R-:W-:Y:S02]  /*0220*/  IMAD.HI.U32 R3, R3, R9, R2 ;  /* 0x0000000903037227 */ /* 0x000fe400078e0002 */
[----:B------:R-:W0:Y:S04]  /*0230*/  LDC R2, c[0x0][0x390] ;  /* 0x0000e400ff027b82 */ /* 0x000e280000000800 */
[----:B------:R-:W-:-:S04]  /*0240*/  IMAD.HI.U32 R3, R3, UR6, RZ ;  /* 0x0000000603037c27 */ /* 0x000fc8000f8e00ff */
[----:B------:R-:W-:Y:S01]  /*0250*/  IMAD.MOV R0, RZ, RZ, -R3 ;  /* 0x000000ffff007224 */ /* 0x000fe200078e0a03 */
[----:B------:R-:W-:-:S03]  /*0260*/  SHF.R.U64 R3, R7, 0x1, RZ ;  /* 0x0000000107037819 */ /* 0x000fc600000012ff */
[----:B------:R-:W-:-:S05]  /*0270*/  IMAD R0, R7, R0, UR6 ;  /* 0x0000000607007e24 */ /* 0x000fca000f8e0200 */
[----:B------:R-:W-:-:S13]  /*0280*/  ISETP.GE.U32.AND P0, PT, R0, R7, PT ;  /* 0x000000070000720c */ /* 0x000fda0003f06070 */
[----:B------:R-:W-:-:S05]  /*0290*/  @P0 IMAD.IADD R0, R0, 0x1, -R7 ;  /* 0x0000000100000824 */ /* 0x000fca00078e0a07 */
[----:B------:R-:W-:-:S13]  /*02a0*/  ISETP.GE.U32.AND P0, PT, R0, R7, PT ;  /* 0x000000070000720c */ /* 0x000fda0003f06070 */
[-C--:B------:R-:W-:Y:S02]  /*02b0*/  @P0 IADD3 R0, PT, PT, R0, -R7.reuse, RZ ;  /* 0x8000000700000210 */ /* 0x080fe40007ffe0ff */
[----:B01234-:R-:W-:-:S07]  /*02c0*/  @!P1 LOP3.LUT R0, RZ, R7, RZ, 0x33, !PT ;  /* 0x00000007ff009212 */ /* 0x01ffce00078e33ff */
.L_x_20:
[----:B0-----:R-:W0:Y:S01]  /*02d0*/  LDC R7, c[0x0][0x3a0] ;  /* 0x0000e800ff077b82 */ /* 0x001e220000000800 */
[----:B------:R-:W-:Y:S05]  /*02e0*/  YIELD ;  /* 0x0000000000007946 */ /* 0x000fea0003800000 */
[----:B------:R-:W-:Y:S01]  /*02f0*/  BSSY.RECONVERGENT B1, `(.L_x_1) ;  /* 0x00000a7000017945 */ /* 0x000fe20003800200 */
[----:B0-----:R-:W-:-:S13]  /*0300*/  ISETP.GT.AND P0, PT, R7, 0x2, PT ;  /* 0x000000020700780c */ /* 0x001fda0003f04270 */
[----:B------:R-:W-:Y:S05]  /*0310*/  @P0 BRA `(.L_x_2) ;  /* 0x0000000000980947 */ /* 0x000fea0003800000 */
[----:B------:R-:W-:Y:S01]  /*0320*/  ISETP.NE.AND P0, PT, R7, 0x1, PT ;  /* 0x000000010700780c */ /* 0x000fe20003f05270 */
[----:B------:R-:W-:Y:S01]  /*0330*/  IMAD.MOV.U32 R13, RZ, RZ, R5 ;  /* 0x000000ffff0d7224 */ /* 0x000fe200078e0005 */
[----:B------:R-:W-:-:S11]  /*0340*/  MOV R12, R4 ;  /* 0x00000004000c7202 */ /* 0x000fd60000000f00 */
[----:B------:R-:W-:Y:S05]  /*0350*/  @!P0 BRA `(.L_x_3) ;  /* 0x0000000800808947 */ /* 0x000fea0003800000 */
[----:B------:R-:W-:-:S13]  /*0360*/  ISETP.NE.AND P0, PT, R7, 0x2, PT ;  /* 0x000000020700780c */ /* 0x000fda0003f05270 */
[----:B------:R-:W-:Y:S05]  /*0370*/  @P0 BRA `(.L_x_4) ;  /* 0x00000004007c0947 */ /* 0x000fea0003800000 */
[----:B------:R-:W-:Y:S02]  /*0380*/  IMAD R7, R5, UR12, RZ ;  /* 0x0000000c05077c24 */ /* 0x000fe4000f8e02ff */
[----:B------:R-:W-:-:S04]  /*0390*/  IMAD.WIDE.U32 R12, R4, UR12, RZ ;  /* 0x0000000c040c7c25 */ /* 0x000fc8000f8e00ff */
[----:B------:R-:W-:-:S04]  /*03a0*/  IMAD R7, R4, UR13, R7 ;  /* 0x0000000d04077c24 */ /* 0x000fc8000f8e0207 */
[----:B------:R-:W-:-:S05]  /*03b0*/  IMAD.IADD R15, R13, 0x1, R7 ;  /* 0x000000010d0f7824 */ /* 0x000fca00078e0207 */
[----:B------:R-:W-:-:S04]  /*03c0*/  LOP3.LUT R7, R15, UR22, RZ, 0xfc, !PT ;  /* 0x000000160f077c12 */ /* 0x000fc8000f8efcff */
[----:B------:R-:W-:-:S13]  /*03d0*/  ISETP.NE.U32.AND P0, PT, R7, RZ, PT ;  /* 0x000000ff0700720c */ /* 0x000fda0003f05070 */
[----:B------:R-:W-:Y:S05]  /*03e0*/  @P0 BRA `(.L_x_5) ;  /* 0x00000000004c0947 */ /* 0x000fea0003800000 */
[----:B------:R-:W0:Y:S01]  /*03f0*/  I2F.U32.RP R7, UR21 ;  /* 0x0000001500077d06 */ /* 0x000e220008209000 */
[----:B------:R-:W-:Y:S01]  /*0400*/  ISETP.NE.U32.AND P1, PT, RZ, UR21, PT ;  /* 0x00000015ff007c0c */ /* 0x000fe2000bf25070 */
[----:B------:R-:W-:-:S06]  /*0410*/  HFMA2 R13, -RZ, RZ, 0, 0 ;  /* 0x00000000ff0d7431 */ /* 0x000fcc00000001ff */
[----:B0-----:R-:W0:Y:S02]  /*0420*/  MUFU.RCP R7, R7 ;  /* 0x0000000700077308 */ /* 0x001e240000001000 */
[----:B0-----:R-:W-:-:S06]  /*0430*/  IADD3 R8, PT, PT, R7, 0xffffffe, RZ ;  /* 0x0ffffffe07087810 */ /* 0x001fcc0007ffe0ff */
[----:B------:R0:W1:Y:S02]  /*0440*/  F2I.FTZ.U32.TRUNC.NTZ R9, R8 ;  /* 0x0000000800097305 */ /* 0x000064000021f000 */
[----:B0-----:R-:W-:Y:S02]  /*0450*/  IMAD.MOV.U32 R8, RZ, RZ, RZ ;  /* 0x000000ffff087224 */ /* 0x001fe400078e00ff */
[----:B-1----:R-:W-:-:S04]  /*0460*/  IMAD.MOV R11, RZ, RZ, -R9 ;  /* 0x000000ffff0b7224 */ /* 0x002fc800078e0a09 */
[----:B------:R-:W-:-:S04]  /*0470*/  IMAD R11, R11, UR21, RZ ;  /* 0x000000150b0b7c24 */ /* 0x000fc8000f8e02ff */
[----:B------:R-:W-:-:S06]  /*0480*/  IMAD.HI.U32 R9, R9, R11, R8 ;  /* 0x0000000b09097227 */ /* 0x000fcc00078e0008 */
[----:B------:R-:W-:-:S05]  /*0490*/  IMAD.HI.U32 R9, R9, R12, RZ ;  /* 0x0000000c09097227 */ /* 0x000fca00078e00ff */
[----:B------:R-:W-:-:S05]  /*04a0*/  IADD3 R9, PT, PT, -R9, RZ, RZ ;  /* 0x000000ff09097210 */ /* 0x000fca0007ffe1ff */
[----:B------:R-:W-:-:S05]  /*04b0*/  IMAD R12, R9, UR21, R12 ;  /* 0x00000015090c7c24 */ /* 0x000fca000f8e020c */
[----:B------:R-:W-:-:S13]  /*04c0*/  ISETP.GE.U32.AND P0, PT, R12, UR21, PT ;  /* 0x000000150c007c0c */ /* 0x000fda000bf06070 */
[----:B------:R-:W-:-:S05]  /*04d0*/  @P0 VIADD R12, R12, -UR21 ;  /* 0x800000150c0c0c36 */ /* 0x000fca0008000000 */
[----:B------:R-:W-:-:S13]  /*04e0*/  ISETP.GE.U32.AND P0, PT, R12, UR21, PT ;  /* 0x000000150c007c0c */ /* 0x000fda000bf06070 */
[----:B------:R-:W-:Y:S01]  /*04f0*/  @P0 VIADD R12, R12, -UR21 ;  /* 0x800000150c0c0c36 */ /* 0x000fe20008000000 */
[----:B------:R-:W-:Y:S01]  /*0500*/  @!P1 LOP3.LUT R12, RZ, UR21, RZ, 0x33, !PT ;  /* 0x00000015ff0c9c12 */ /* 0x000fe2000f8e33ff */
[----:B------:R-:W-:Y:S06]  /*0510*/  BRA `(.L_x_3) ;  /* 0x0000000800107947 */ /* 0x000fec0003800000 */
.L_x_5:
[----:B------:R-:W0:Y:S01]  /*0520*/  LDCU.64 UR4, c[0x0][0x388] ;  /* 0x00007100ff0477ac */ /* 0x000e220008000a00 */
[----:B------:R-:W-:Y:S01]  /*0530*/  MOV R14, 0x570 ;  /* 0x00000570000e7802 */ /* 0x000fe20000000f00 */
[----:B0-----:R-:W-:Y:S02]  /*0540*/  IMAD.U32 R13, RZ, RZ, UR4 ;  /* 0x00000004ff0d7e24 */ /* 0x001fe4000f8e00ff */
[----:B------:R-:W-:-:S07]  /*0550*/  IMAD.U32 R7, RZ, RZ, UR5 ;  /* 0x00000005ff077e24 */ /* 0x000fce000f8e00ff */
[----:B------:R-:W-:Y:S05]  /*0560*/  CALL.REL.NOINC `($__internal_0_$__cuda_sm20_rem_u64) ;  /* 0x0000001000d87944 */ /* 0x000fea0003c00000 */
[----:B------:R-:W-:Y:S05]  /*0570*/  BRA `(.L_x_3) ;  /* 0x0000000400f87947 */ /* 0x000fea0003800000 */
.L_x_2:
[----:B------:R-:W-:-:S04]  /*0580*/  MOV R8, 0xfffffffd ;  /* 0xfffffffd00087802 */ /* 0x000fc80000000f00 */
[----:B------:R-:W-:-:S05]  /*0590*/  VIADDMNMX.U32 R7, R7, R8, 0x2, PT ;  /* 0x0000000207077446 */ /* 0x000fca0003800008 */
[----:B------:R-:W-:-:S04]  /*05a0*/  IMAD.SHL.U32 R7, R7, 0x4, RZ ;  /* 0x0000000407077824 */ /* 0x000fc800078e00ff */
[----:B------:R-:W0:Y:S02]  /*05b0*/  LDC R8, c[0x2][R7] ;  /* 0x0080000007087b82 */ /* 0x000e240000000800 */
[----:B0-----:R-:W-:-:S04]  /*05c0*/  SHF.R.S32.HI R9, RZ, 0x1f, R8 ;  /* 0x0000001fff097819 */ /* 0x001fc80000011408 */
.L_x_24:
[----:B------:R-:W-:Y:S05]  /*05d0*/  BRX R8 -0x5e0                                                        (*"BRANCH_TARGETS .L_x_25,.L_x_26,.L_x_4"*) ;  /* 0xfffffff808887949 */ /* 0x000fea000383ffff */
.L_x_26:
[----:B------:R-:W-:-:S13]  /*05e0*/  ISETP.NE.U32.AND P0, PT, RZ, UR22, PT ;  /* 0x00000016ff007c0c */ /* 0x000fda000bf05070 */
[----:B------:R-:W-:Y:S01]  /*05f0*/  @!P0 IMAD.MOV.U32 R8, RZ, RZ, R0 ;  /* 0x000000ffff088224 */ /* 0x000fe200078e0000 */
[----:B------:R-:W-:Y:S01]  /*0600*/  @!P0 MOV R9, RZ ;  /* 0x000000ff00098202 */ /* 0x000fe20000000f00 */
[----:B------:R-:W-:Y:S06]  /*0610*/  @!P0 BRA `(.L_x_6) ;  /* 0x0000000000288947 */ /* 0x000fec0003800000 */
[----:B------:R-:W0:Y:S01]  /*0620*/  LDCU.64 UR6, c[0x0][0x388] ;  /* 0x00007100ff0677ac */ /* 0x000e220008000a00 */
[----:B------:R-:W-:Y:S01]  /*0630*/  HFMA2 R7, -RZ, RZ, 0, 0 ;  /* 0x00000000ff077431 */ /* 0x000fe200000001ff */
[----:B------:R-:W-:Y:S01]  /*0640*/  MOV R14, 0x6a0 ;  /* 0x000006a0000e7802 */ /* 0x000fe20000000f00 */
[----:B------:R-:W1:Y:S01]  /*0650*/  LDCU UR4, c[0x0][0x3c0] ;  /* 0x00007800ff0477ac */ /* 0x000e620008000800 */
[----:B0-----:R-:W-:Y:S02]  /*0660*/  IMAD.U32 R12, RZ, RZ, UR6 ;  /* 0x00000006ff0c7e24 */ /* 0x001fe4000f8e00ff */
[----:B------:R-:W-:Y:S02]  /*0670*/  IMAD.U32 R15, RZ, RZ, UR7 ;  /* 0x00000007ff0f7e24 */ /* 0x000fe4000f8e00ff */
[----:B-1----:R-:W-:-:S07]  /*0680*/  IMAD.U32 R13, RZ, RZ, UR4 ;  /* 0x00000004ff0d7e24 */ /* 0x002fce000f8e00ff */
[----:B------:R-:W-:Y:S05]  /*0690*/  CALL.REL.NOINC `($__internal_0_$__cuda_sm20_rem_u64) ;  /* 0x00000010008c7944 */ /* 0x000fea0003c00000 */
[----:B------:R-:W-:Y:S01]  /*06a0*/  IMAD.MOV.U32 R8, RZ, RZ, R12 ;  /* 0x000000ffff087224 */ /* 0x000fe200078e000c */
[----:B------:R-:W-:-:S07]  /*06b0*/  MOV R9, R13 ;  /* 0x0000000d00097202 */ /* 0x000fce0000000f00 */
.L_x_6:
[----:B------:R-:W-:Y:S01]  /*06c0*/  IADD3 R7, P0, PT, -R8, UR10, RZ ;  /* 0x0000000a08077c10 */ /* 0x000fe2000ff1e1ff */
[----:B------:R-:W-:Y:S02]  /*06d0*/  IMAD.MOV.U32 R12, RZ, RZ, R4 ;  /* 0x000000ffff0c7224 */ /* 0x000fe400078e0004 */
[----:B------:R-:W-:Y:S01]  /*06e0*/  IMAD.MOV.U32 R13, RZ, RZ, R5 ;  /* 0x000000ffff0d7224 */ /* 0x000fe200078e0005 */
[----:B------:R-:W-:Y:S02]  /*06f0*/  IADD3.X R8, PT, PT, ~R9, UR11, RZ, P0, !PT ;  /* 0x0000000b09087c10 */ /* 0x000fe400087fe5ff */
[----:B------:R-:W-:-:S04]  /*0700*/  ISETP.GE.U32.AND P0, PT, R4, R7, PT ;  /* 0x000000070400720c */ /* 0x000fc80003f06070 */
[----:B------:R-:W-:-:S13]  /*0710*/  ISETP.GE.U32.AND.EX P0, PT, R5, R8, PT, P0 ;  /* 0x000000080500720c */ /* 0x000fda0003f06100 */
[----:B------:R-:W-:Y:S05]  /*0720*/  @P0 BRA `(.L_x_3) ;  /* 0x00000004008c0947 */ /* 0x000fea0003800000 */
[----:B------:R-:W-:Y:S01]  /*0730*/  ISETP.NE.U32.AND P0, PT, R5, RZ, PT ;  /* 0x000000ff0500720c */ /* 0x000fe20003f05070 */
[----:B------:R-:W-:-:S12]  /*0740*/  BSSY.RECONVERGENT B2, `(.L_x_7) ;  /* 0x000001e000027945 */ /* 0x000fd80003800200 */
[----:B------:R-:W-:Y:S05]  /*0750*/  @P0 BRA `(.L_x_8) ;  /* 0x00000000004c0947 */ /* 0x000fea0003800000 */
[----:B------:R-:W0:Y:S01]  /*0760*/  I2F.U32.RP R10, UR23 ;  /* 0x00000017000a7d06 */ /* 0x000e220008209000 */
[----:B------:R-:W-:Y:S01]  /*0770*/  IMAD.MOV.U32 R8, RZ, RZ, RZ ;  /* 0x000000ffff087224 */ /* 0x000fe200078e00ff */
[----:B------:R-:W-:-:S06]  /*0780*/  ISETP.NE.U32.AND P1, PT, RZ, UR23, PT ;  /* 0x00000017ff007c0c */ /* 0x000fcc000bf25070 */
[----:B0-----:R-:W0:Y:S02]  /*0790*/  MUFU.RCP R10, R10 ;  /* 0x0000000a000a7308 */ /* 0x001e240000001000 */
[----:B0-----:R-:W-:-:S06]  /*07a0*/  IADD3 R9, PT, PT, R10, 0xffffffe, RZ ;  /* 0x0ffffffe0a097810 */ /* 0x001fcc0007ffe0ff */
[----:B------:R-:W0:Y:S02]  /*07b0*/  F2I.FTZ.U32.TRUNC.NTZ R9, R9 ;  /* 0x0000000900097305 */ /* 0x000e24000021f000 */
[----:B0-----:R-:W-:-:S04]  /*07c0*/  IMAD.MOV R7, RZ, RZ, -R9 ;  /* 0x000000ffff077224 */ /* 0x001fc800078e0a09 */
[----:B------:R-:W-:-:S04]  /*07d0*/  IMAD R7, R7, UR23, RZ ;  /* 0x0000001707077c24 */ /* 0x000fc8000f8e02ff */
[----:B------:R-:W-:-:S04]  /*07e0*/  IMAD.HI.U32 R7, R9, R7, R8 ;  /* 0x0000000709077227 */ /* 0x000fc800078e0008 */
[----:B------:R-:W-:Y:S02]  /*07f0*/  HFMA2 R9, -RZ, RZ, 0, 0 ;  /* 0x00000000ff097431 */ /* 0x000fe400000001ff */
        /* <DEDUP_REMOVED lines=9> */
.L_x_8:
[----:B------:R-:W0:Y:S01]  /*0890*/  LDCU UR4, c[0x0][0x3c0] ;  /* 0x00007800ff0477ac */ /* 0x000e220008000800 */
[----:B------:R-:W-:Y:S02]  /*08a0*/  HFMA2 R7, -RZ, RZ, 0, 0 ;  /* 0x00000000ff077431 */ /* 0x000fe400000001ff */
[----:B------:R-:W-:Y:S01]  /*08b0*/  IMAD.MOV.U32 R12, RZ, RZ, R4 ;  /* 0x000000ffff0c7224 */ /* 0x000fe200078e0004 */
[----:B------:R-:W-:Y:S01]  /*08c0*/  MOV R14, 0x900 ;  /* 0x00000900000e7802 */ /* 0x000fe20000000f00 */
[----:B------:R-:W-:Y:S02]  /*08d0*/  IMAD.MOV.U32 R15, RZ, RZ, R5 ;  /* 0x000000ffff0f7224 */ /* 0x000fe400078e0005 */
[----:B0-----:R-:W-:-:S07]  /*08e0*/  IMAD.U32 R13, RZ, RZ, UR4 ;  /* 0x00000004ff0d7e24 */ /* 0x001fce000f8e00ff */
[----:B------:R-:W-:Y:S05]  /*08f0*/  CALL.REL.NOINC `($__internal_0_$__cuda_sm20_rem_u64) ;  /* 0x0000000c00f47944 */ /* 0x000fea0003c00000 */
[----:B------:R-:W-:Y:S01]  /*0900*/  IMAD.MOV.U32 R8, RZ, RZ, R12 ;  /* 0x000000ffff087224 */ /* 0x000fe200078e000c */
[----:B------:R-:W-:-:S07]  /*0910*/  MOV R9, R13 ;  /* 0x0000000d00097202 */ /* 0x000fce0000000f00 */
.L_x_9:
[----:B------:R-:W-:Y:S05]  /*0920*/  BSYNC.RECONVERGENT B2 ;  /* 0x0000000000027941 */ /* 0x000fea0003800200 */
.L_x_7:
[----:B------:R-:W-:-:S04]  /*0930*/  LOP3.LUT R13, R8, R3, RZ, 0x3c, !PT ;  /* 0x00000003080d7212 */ /* 0x000fc800078e3cff */
[----:B------:R-:W-:-:S04]  /*0940*/  IADD3 R12, P0, P1, R13, R4, -R8 ;  /* 0x000000040d0c7210 */ /* 0x000fc8000791e808 */
[----:B------:R-:W-:Y:S01]  /*0950*/  IADD3.X R13, PT, PT, R9, R5, ~R9, P0, P1 ;  /* 0x00000005090d7210 */ /* 0x000fe200007e2c09 */
[----:B------:R-:W-:Y:S08]  /*0960*/  BRA `(.L_x_3) ;  /* 0x0000000000fc7947 */ /* 0x000ff00003800000 */
.L_x_4:
        /* <DEDUP_REMOVED lines=9> */
[----:B------:R-:W-:-:S06]  /*0a00*/  IMAD.MOV.U32 R13, RZ, RZ, RZ ;  /* 0x000000ffff0d7224 */ /* 0x000fcc00078e00ff */
[----:B0-----:R-:W0:Y:S02]  /*0a10*/  MUFU.RCP R10, R10 ;  /* 0x0000000a000a7308 */ /* 0x001e240000001000 */
[----:B0-----:R-:W-:-:S06]  /*0a20*/  VIADD R8, R10, 0xffffffe ;  /* 0x0ffffffe0a087836 */ /* 0x001fcc0000000000 */
[----:B------:R0:W1:Y:S02]  /*0a30*/  F2I.FTZ.U32.TRUNC.NTZ R9, R8 ;  /* 0x0000000800097305 */ /* 0x000064000021f000 */
[----:B0-----:R-:W-:Y:S01]  /*0a40*/  IMAD.MOV.U32 R8, RZ, RZ, RZ ;  /* 0x000000ffff087224 */ /* 0x001fe200078e00ff */
[----:B-1----:R-:W-:-:S05]  /*0a50*/  IADD3 R7, PT, PT, RZ, -R9, RZ ;  /* 0x80000009ff077210 */ /* 0x002fca0007ffe0ff */
[----:B------:R-:W-:-:S04]  /*0a60*/  IMAD R7, R7, UR21, RZ ;  /* 0x0000001507077c24 */ /* 0x000fc8000f8e02ff */
[----:B------:R-:W-:-:S06]  /*0a70*/  IMAD.HI.U32 R7, R9, R7, R8 ;  /* 0x0000000709077227 */ /* 0x000fcc00078e0008 */
[----:B------:R-:W-:-:S04]  /*0a80*/  IMAD.HI.U32 R7, R7, R12, RZ ;  /* 0x0000000c07077227 */ /* 0x000fc800078e00ff */
[----:B------:R-:W-:-:S04]  /*0a90*/  IMAD.MOV R7, RZ, RZ, -R7 ;  /* 0x000000ffff077224 */ /* 0x000fc800078e0a07 */
[----:B------:R-:W-:-:S05]  /*0aa0*/  IMAD R12, R7, UR21, R12 ;  /* 0x00000015070c7c24 */ /* 0x000fca000f8e020c */
[----:B------:R-:W-:-:S13]  /*0ab0*/  ISETP.GE.U32.AND P0, PT, R12, UR21, PT ;  /* 0x000000150c007c0c */ /* 0x000fda000bf06070 */
[----:B------:R-:W-:-:S04]  /*0ac0*/  @P0 IADD3 R12, PT, PT, R12, -UR21, RZ ;  /* 0x800000150c0c0c10 */ /* 0x000fc8000fffe0ff */
[----:B------:R-:W-:-:S13]  /*0ad0*/  ISETP.GE.U32.AND P0, PT, R12, UR21, PT ;  /* 0x000000150c007c0c */ /* 0x000fda000bf06070 */
[----:B------:R-:W-:Y:S01]  /*0ae0*/  @P0 VIADD R12, R12, -UR21 ;  /* 0x800000150c0c0c36 */ /* 0x000fe20008000000 */
[----:B------:R-:W-:Y:S01]  /*0af0*/  @!P1 LOP3.LUT R12, RZ, UR21, RZ, 0x33, !PT ;  /* 0x00000015ff0c9c12 */ /* 0x000fe2000f8e33ff */
[----:B------:R-:W-:Y:S06]  /*0b00*/  BRA `(.L_x_3) ;  /* 0x0000000000947947 */ /* 0x000fec0003800000 */
.L_x_10:
[----:B------:R-:W0:Y:S01]  /*0b10*/  LDCU.64 UR4, c[0x0][0x388] ;  /* 0x00007100ff0477ac */ /* 0x000e220008000a00 */
[----:B------:R-:W-:Y:S02]  /*0b20*/  MOV R14, 0xb60 ;  /* 0x00000b60000e7802 */ /* 0x000fe40000000f00 */
[----:B0-----:R-:W-:Y:S01]  /*0b30*/  MOV R13, UR4 ;  /* 0x00000004000d7c02 */ /* 0x001fe20008000f00 */
[----:B------:R-:W-:-:S07]  /*0b40*/  IMAD.U32 R7, RZ, RZ, UR5 ;  /* 0x00000005ff077e24 */ /* 0x000fce000f8e00ff */
[----:B------:R-:W-:Y:S05]  /*0b50*/  CALL.REL.NOINC `($__internal_0_$__cuda_sm20_rem_u64) ;  /* 0x0000000c005c7944 */ /* 0x000fea0003c00000 */
[----:B------:R-:W-:Y:S05]  /*0b60*/  BRA `(.L_x_3) ;  /* 0x00000000007c7947 */ /* 0x000fea0003800000 */
.L_x_25:
        /* <DEDUP_REMOVED lines=26> */
.L_x_11:
[----:B------:R-:W0:Y:S01]  /*0d10*/  LDCU.64 UR4, c[0x0][0x388] ;  /* 0x00007100ff0477ac */ /* 0x000e220008000a00 */
[----:B------:R-:W-:Y:S01]  /*0d20*/  MOV R14, 0xd60 ;  /* 0x00000d60000e7802 */ /* 0x000fe20000000f00 */
[----:B0-----:R-:W-:Y:S02]  /*0d30*/  IMAD.U32 R13, RZ, RZ, UR4 ;  /* 0x00000004ff0d7e24 */ /* 0x001fe4000f8e00ff */
[----:B------:R-:W-:-:S07]  /*0d40*/  IMAD.U32 R7, RZ, RZ, UR5 ;  /* 0x00000005ff077e24 */ /* 0x000fce000f8e00ff */
[----:B------:R-:W-:Y:S05]  /*0d50*/  CALL.REL.NOINC `($__internal_0_$__cuda_sm20_rem_u64) ;  /* 0x0000000800dc7944 */ /* 0x000fea0003c00000 */
.L_x_3:
[----:B------:R-:W-:Y:S05]  /*0d60*/  BSYNC.RECONVERGENT B1 ;  /* 0x0000000000017941 */ /* 0x000fea0003800200 */
.L_x_1:
[----:B------:R-:W-:-:S04]  /*0d70*/  LEA R14, P0, R12, UR18, 0x4 ;  /* 0x000000120c0e7c11 */ /* 0x000fc8000f8020ff */
[----:B------:R-:W-:-:S05]  /*0d80*/  LEA.HI.X R15, R12, UR19, R13, 0x4, P0 ;  /* 0x000000130c0f7c11 */ /* 0x000fca00080f240d */
[----:B------:R-:W2:Y:S01]  /*0d90*/  LDG.E.128 R8, desc[UR8][R14.64] ;  /* 0x000000080e087981 */ /* 0x000ea2000c1e1d00 */
[C---:B------:R-:W-:Y:S01]  /*0da0*/  SHF.L.U64.HI R20, R12.reuse, 0x2, R13 ;  /* 0x000000020c147819 */ /* 0x040fe2000001020d */
[----:B------:R-:W-:Y:S01]  /*0db0*/  BSSY.RECONVERGENT B1, `(.L_x_12) ;  /* 0x0000049000017945 */ /* 0x000fe20003800200 */
[----:B------:R-:W-:Y:S02]  /*0dc0*/  SHF.L.U32 R13, R12, 0x2, RZ ;  /* 0x000000020c0d7819 */ /* 0x000fe400000006ff */
[----:B------:R-:W-:Y:S01]  /*0dd0*/  SHF.R.U32.HI R12, RZ, 0x1, R20 ;  /* 0x00000001ff0c7819 */ /* 0x000fe20000011614 */
[----:B------:R-:W-:Y:S01]  /*0de0*/  IMAD R20, R20, -0x12aa7333, RZ ;  /* 0xed558ccd14147824 */ /* 0x000fe200078e02ff */
[----:B------:R-:W-:Y:S02]  /*0df0*/  LOP3.LUT R21, R13, 0x1, RZ, 0xfc, !PT ;  /* 0x000000010d157812 */ /* 0x000fe400078efcff */
[C-C-:B------:R-:W-:Y:S02]  /*0e00*/  LOP3.LUT R23, R12.reuse, R13, R2.reuse, 0x96, !PT ;  /* 0x0000000d0c177212 */ /* 0x140fe400078e9602 */
[----:B------:R-:W-:-:S03]  /*0e10*/  LOP3.LUT R19, R12, R21, R2, 0x96, !PT ;  /* 0x000000150c137212 */ /* 0x000fc600078e9602 */
[C---:B------:R-:W-:Y:S02]  /*0e20*/  IMAD R7, R23.reuse, -0xae5029, R20 ;  /* 0xff51afd717077824 */ /* 0x040fe400078e0214 */
[----:B------:R-:W-:-:S04]  /*0e30*/  IMAD.WIDE.U32 R22, R23, -0x12aa7333, RZ ;  /* 0xed558ccd17167825 */ /* 0x000fc800078e00ff */
[----:B------:R-:W-:Y:S02]  /*0e40*/  IMAD.IADD R23, R23, 0x1, R7 ;  /* 0x0000000117177824 */ /* 0x000fe400078e0207 */
[C---:B------:R-:W-:Y:S02]  /*0e50*/  IMAD R25, R19.reuse, -0xae5029, R20 ;  /* 0xff51afd713197824 */ /* 0x040fe400078e0214 */
[----:B------:R-:W-:Y:S01]  /*0e60*/  IMAD.WIDE.U32 R18, R19, -0x12aa7333, RZ ;  /* 0xed558ccd13127825 */ /* 0x000fe200078e00ff */
[----:B------:R-:W-:-:S03]  /*0e70*/  SHF.R.U32.HI R7, RZ, 0x1, R23 ;  /* 0x00000001ff077819 */ /* 0x000fc60000011617 */
[----:B------:R-:W-:Y:S01]  /*0e80*/  IMAD.IADD R19, R19, 0x1, R25 ;  /* 0x0000000113137824 */ /* 0x000fe200078e0219 */
[----:B------:R-:W-:Y:S01]  /*0e90*/  LOP3.LUT R22, R7, R22, RZ, 0x3c, !PT ;  /* 0x0000001607167212 */ /* 0x000fe200078e3cff */
[----:B------:R-:W-:-:S03]  /*0ea0*/  IMAD R23, R23, 0x1a85ec53, RZ ;  /* 0x1a85ec5317177824 */ /* 0x000fc600078e02ff */
[----:B------:R-:W-:Y:S01]  /*0eb0*/  SHF.R.U32.HI R7, RZ, 0x1, R19 ;  /* 0x00000001ff077819 */ /* 0x000fe20000011613 */
[C---:B------:R-:W-:Y:S02]  /*0ec0*/  IMAD R25, R22.reuse, -0x3b314602, R23 ;  /* 0xc4ceb9fe16197824 */ /* 0x040fe400078e0217 */
[----:B------:R-:W-:Y:S01]  /*0ed0*/  IMAD.WIDE.U32 R22, R22, 0x1a85ec53, RZ ;  /* 0x1a85ec5316167825 */ /* 0x000fe200078e00ff */
[----:B------:R-:W-:-:S03]  /*0ee0*/  LOP3.LUT R18, R7, R18, RZ, 0x3c, !PT ;  /* 0x0000001207127212 */ /* 0x000fc600078e3cff */
[----:B------:R-:W-:Y:S01]  /*0ef0*/  IMAD R19, R19, 0x1a85ec53, RZ ;  /* 0x1a85ec5313137824 */ /* 0x000fe200078e02ff */
[----:B------:R-:W-:-:S03]  /*0f00*/  IADD3 R7, PT, PT, R23, R25, RZ ;  /* 0x0000001917077210 */ /* 0x000fc60007ffe0ff */
[C---:B------:R-:W-:Y:S01]  /*0f10*/  IMAD R25, R18.reuse, -0x3b314602, R19 ;  /* 0xc4ceb9fe12197824 */ /* 0x040fe200078e0213 */
[----:B------:R-:W-:Y:S01]  /*0f20*/  SHF.R.U32.HI R23, RZ, 0x1, R7 ;  /* 0x00000001ff177819 */ /* 0x000fe20000011607 */
[----:B------:R-:W-:-:S03]  /*0f30*/  IMAD.WIDE.U32 R18, R18, 0x1a85ec53, RZ ;  /* 0x1a85ec5312127825 */ /* 0x000fc600078e00ff */
[----:B------:R-:W-:Y:S01]  /*0f40*/  LOP3.LUT R23, R22, R7, R23, 0x96, !PT ;  /* 0x0000000716177212 */ /* 0x000fe200078e9617 */
[----:B------:R-:W-:Y:S01]  /*0f50*/  IMAD.IADD R22, R19, 0x1, R25 ;  /* 0x0000000113167824 */ /* 0x000fe200078e0219 */
[----:B------:R-:W-:-:S04]  /*0f60*/  LOP3.LUT R7, R13, 0x2, RZ, 0xfc, !PT ;  /* 0x000000020d077812 */ /* 0x000fc800078efcff */
[----:B------:R-:W-:Y:S02]  /*0f70*/  LOP3.LUT R19, R12, R7, R2, 0x96, !PT ;  /* 0x000000070c137212 */ /* 0x000fe400078e9602 */
[----:B------:R-:W-:-:S04]  /*0f80*/  SHF.R.U32.HI R25, RZ, 0x1, R22 ;  /* 0x00000001ff197819 */ /* 0x000fc80000011616 */
[----:B------:R-:W-:Y:S01]  /*0f90*/  LOP3.LUT R22, R18, R22, R25, 0x96, !PT ;  /* 0x0000001612167212 */ /* 0x000fe200078e9619 */
[C---:B------:R-:W-:Y:S02]  /*0fa0*/  IMAD R25, R19.reuse, -0xae5029, R20 ;  /* 0xff51afd713197824 */ /* 0x040fe400078e0214 */
[----:B------:R-:W-:-:S04]  /*0fb0*/  IMAD.WIDE.U32 R18, R19, -0x12aa7333, RZ ;  /* 0xed558ccd13127825 */ /* 0x000fc800078e00ff */
[----:B------:R-:W-:-:S05]  /*0fc0*/  IMAD.IADD R24, R19, 0x1, R25 ;  /* 0x0000000113187824 */ /* 0x000fca00078e0219 */
[----:B------:R-:W-:-:S04]  /*0fd0*/  SHF.R.U32.HI R19, RZ, 0x1, R24 ;  /* 0x00000001ff137819 */ /* 0x000fc80000011618 */
[----:B------:R-:W-:Y:S01]  /*0fe0*/  LOP3.LUT R18, R19, R18, RZ, 0x3c, !PT ;  /* 0x0000001213127212 */ /* 0x000fe200078e3cff */
[----:B------:R-:W-:-:S04]  /*0ff0*/  IMAD R19, R24, 0x1a85ec53, RZ ;  /* 0x1a85ec5318137824 */ /* 0x000fc800078e02ff */
[C---:B------:R-:W-:Y:S02]  /*1000*/  IMAD R25, R18.reuse, -0x3b314602, R19 ;  /* 0xc4ceb9fe12197824 */ /* 0x040fe400078e0213 */
[----:B------:R-:W-:-:S05]  /*1010*/  IMAD.WIDE.U32 R18, R18, 0x1a85ec53, RZ ;  /* 0x1a85ec5312127825 */ /* 0x000fca00078e00ff */
[----:B------:R-:W-:Y:S02]  /*1020*/  IADD3 R19, PT, PT, R19, R25, RZ ;  /* 0x0000001913137210 */ /* 0x000fe40007ffe0ff */
[----:B------:R-:W-:Y:S02]  /*1030*/  LOP3.LUT R25, R13, 0x3, RZ, 0xfc, !PT ;  /* 0x000000030d197812 */ /* 0x000fe400078efcff */
[----:B------:R-:W-:-:S04]  /*1040*/  SHF.R.U32.HI R27, RZ, 0x1, R19 ;  /* 0x00000001ff1b7819 */ /* 0x000fc80000011613 */
[----:B------:R-:W-:Y:S02]  /*1050*/  LOP3.LUT R27, R18, R19, R27, 0x96, !PT ;  /* 0x00000013121b7212 */ /* 0x000fe400078e961b */
[----:B------:R-:W-:-:S05]  /*1060*/  LOP3.LUT R19, R12, R25, R2, 0x96, !PT ;  /* 0x000000190c137212 */ /* 0x000fca00078e9602 */
[C---:B------:R-:W-:Y:S02]  /*1070*/  IMAD R29, R19.reuse, -0xae5029, R20 ;  /* 0xff51afd7131d7824 */ /* 0x040fe400078e0214 */
[----:B------:R-:W-:-:S04]  /*1080*/  IMAD.WIDE.U32 R18, R19, -0x12aa7333, RZ ;  /* 0xed558ccd13127825 */ /* 0x000fc800078e00ff */
[----:B------:R-:W-:-:S05]  /*1090*/  IMAD.IADD R24, R19, 0x1, R29 ;  /* 0x0000000113187824 */ /* 0x000fca00078e021d */
[----:B------:R-:W-:-:S04]  /*10a0*/  SHF.R.U32.HI R19, RZ, 0x1, R24 ;  /* 0x00000001ff137819 */ /* 0x000fc80000011618 */
[----:B------:R-:W-:Y:S01]  /*10b0*/  LOP3.LUT R18, R19, R18, RZ, 0x3c, !PT ;  /* 0x0000001213127212 */ /* 0x000fe200078e3cff */
[----:B------:R-:W-:Y:S01]  /*10c0*/  IMAD R19, R24, 0x1a85ec53, RZ ;  /* 0x1a85ec5318137824 */ /* 0x000fe200078e02ff */
[----:B--2---:R-:W-:-:S03]  /*10d0*/  ISETP.NE.AND P3, PT, R8, R23, PT ;  /* 0x000000170800720c */ /* 0x004fc60003f65270 */
[C---:B------:R-:W-:Y:S01]  /*10e0*/  IMAD R23, R18.reuse, -0x3b314602, R19 ;  /* 0xc4ceb9fe12177824 */ /* 0x040fe200078e0213 */
[----:B------:R-:W-:Y:S01]  /*10f0*/  ISETP.NE.AND P0, PT, R9, R22, PT ;  /* 0x000000160900720c */ /* 0x000fe20003f05270 */
[----:B------:R-:W-:Y:S01]  /*1100*/  IMAD.WIDE.U32 R18, R18, 0x1a85ec53, RZ ;  /* 0x1a85ec5312127825 */ /* 0x000fe200078e00ff */
[----:B------:R-:W-:-:S03]  /*1110*/  ISETP.NE.AND P1, PT, R10, R27, PT ;  /* 0x0000001b0a00720c */ /* 0x000fc60003f25270 */
[----:B------:R-:W-:-:S05]  /*1120*/  IMAD.IADD R8, R19, 0x1, R23 ;  /* 0x0000000113087824 */ /* 0x000fca00078e0217 */
[----:B------:R-:W-:-:S04]  /*1130*/  SHF.R.U32.HI R19, RZ, 0x1, R8 ;  /* 0x00000001ff137819 */ /* 0x000fc80000011608 */
[----:B------:R-:W-:-:S04]  /*1140*/  LOP3.LUT R18, R18, R8, R19, 0x96, !PT ;  /* 0x0000000812127212 */ /* 0x000fc800078e9613 */
[----:B------:R-:W-:Y:S01]  /*1150*/  ISETP.NE.AND P2, PT, R11, R18, PT ;  /* 0x000000120b00720c */ /* 0x000fe20003f45270 */
[----:B------:R-:W-:-:S12]  /*1160*/  @!P3 BRA `(.L_x_13) ;  /* 0x000000000034b947 */ /* 0x000fd80003800000 */
[----:B------:R-:W0:Y:S01]  /*1170*/  S2R R8, SR_LANEID ;  /* 0x0000000000087919 */ /* 0x000e220000000000 */
[----:B------:R-:W1:Y:S01]  /*1180*/  LDC.64 R10, c[0x0][0x398] ;  /* 0x0000e600ff0a7b82 */ /* 0x000e620000000a00 */
[----:B------:R-:W-:Y:S02]  /*1190*/  VOTEU.ANY UR4, UPT, PT ;  /* 0x0000000000047886 */ /* 0x000fe400038e0100 */
[----:B------:R-:W-:Y:S02]  /*11a0*/  UPOPC UR6, UR4 ;  /* 0x00000004000672bf */ /* 0x000fe40008000000 */
[----:B------:R-:W-:Y:S02]  /*11b0*/  UFLO.U32 UR5, UR4 ;  /* 0x00000004000572bd */ /* 0x000fe400080e0000 */
[----:B------:R-:W-:Y:S01]  /*11c0*/  UIMAD.WIDE.U32 UR6, UR6, 0x1, URZ ;  /* 0x00000001060678a5 */ /* 0x000fe2000f8e00ff */
[----:B------:R-:W-:-:S03]  /*11d0*/  UMOV UR4, URZ ;  /* 0x000000ff00047c82 */ /* 0x000fc60008000000 */
[----:B------:R-:W-:Y:S02]  /*11e0*/  UIADD3 UR4, UPT, UPT, UR7, UR4, URZ ;  /* 0x0000000407047290 */ /* 0x000fe4000fffe0ff */
[----:B------:R-:W-:-:S04]  /*11f0*/  IMAD.U32 R9, RZ, RZ, UR7 ;  /* 0x00000007ff097e24 */ /* 0x000fc8000f8e00ff */
[----:B------:R-:W-:Y:S01]  /*1200*/  IMAD.U32 R9, RZ, RZ, UR4 ;  /* 0x00000004ff097e24 */ /* 0x000fe2000f8e00ff */
[----:B0-----:R-:W-:Y:S02]  /*1210*/  ISETP.EQ.U32.AND P3, PT, R8, UR5, PT ;  /* 0x0000000508007c0c */ /* 0x001fe4000bf62070 */
[----:B------:R-:W-:-:S11]  /*1220*/  MOV R8, UR6 ;  /* 0x0000000600087c02 */ /* 0x000fd60008000f00 */
[----:B-1----:R0:W-:Y:S02]  /*1230*/  @P3 REDG.E.ADD.64.STRONG.GPU desc[UR8][R10.64], R8 ;  /* 0x000000080a00398e */ /* 0x0021e4000c12e508 */
.L_x_13:
[----:B------:R-:W-:Y:S05]  /*1240*/  BSYNC.RECONVERGENT B1 ;  /* 0x0000000000017941 */ /* 0x000fea0003800200 */
.L_x_12:
[----:B------:R-:W-:Y:S04]  /*1250*/  BSSY.RECONVERGENT B1, `(.L_x_14) ;  /* 0x000000f000017945 */ /* 0x000fe80003800200 */
[----:B------:R-:W-:Y:S05]  /*1260*/  @!P0 BRA `(.L_x_15) ;  /* 0x0000000000348947 */ /* 0x000fea0003800000 */
[----:B0-----:R-:W0:Y:S01]  /*1270*/  S2R R8, SR_LANEID ;  /* 0x0000000000087919 */ /* 0x001e220000000000 */
        /* <DEDUP_REMOVED lines=12> */
.L_x_15:
[----:B------:R-:W-:Y:S05]  /*1340*/  BSYNC.RECONVERGENT B1 ;  /* 0x0000000000017941 */ /* 0x000fea0003800200 */
.L_x_14:
[----:B------:R-:W-:Y:S04]  /*1350*/  BSSY.RECONVERGENT B1, `(.L_x_16) ;  /* 0x000000f000017945 */ /* 0x000fe80003800200 */
[----:B------:R-:W-:Y:S05]  /*1360*/  @!P1 BRA `(.L_x_17) ;  /* 0x0000000000349947 */ /* 0x000fea0003800000 */
[----:B01----:R-:W0:Y:S01]  /*1370*/  S2R R8, SR_LANEID ;  /* 0x0000000000087919 */ /* 0x003e220000000000 */
        /* <DEDUP_REMOVED lines=12> */
.L_x_17:
[----:B------:R-:W-:Y:S05]  /*1440*/  BSYNC.RECONVERGENT B1 ;  /* 0x0000000000017941 */ /* 0x000fea0003800200 */
.L_x_16:
[----:B------:R-:W-:Y:S04]  /*1450*/  BSSY.RECONVERGENT B1, `(.L_x_18) ;  /* 0x000000f000017945 */ /* 0x000fe80003800200 */
[----:B------:R-:W-:Y:S05]  /*1460*/  @!P2 BRA `(.L_x_19) ;  /* 0x000000000034a947 */ /* 0x000fea0003800000 */
[----:B012---:R-:W0:Y:S01]  /*1470*/  S2R R8, SR_LANEID ;  /* 0x0000000000087919 */ /* 0x007e220000000000 */
        /* <DEDUP_REMOVED lines=12> */
.L_x_19:
[----:B------:R-:W-:Y:S05]  /*1540*/  BSYNC.RECONVERGENT B1 ;  /* 0x0000000000017941 */ /* 0x000fea0003800200 */
.L_x_18:
[C---:B0123--:R-:W-:Y:S02]  /*1550*/  LOP3.LUT R9, R12.reuse, UR20, R13, 0x96, !PT ;  /* 0x000000140c097c12 */ /* 0x04ffe4000f8e960d */
[C---:B------:R-:W-:Y:S02]  /*1560*/  LOP3.LUT R11, R12.reuse, UR20, R7, 0x96, !PT ;  /* 0x000000140c0b7c12 */ /* 0x040fe4000f8e9607 */
[C---:B------:R-:W-:Y:S01]  /*1570*/  LOP3.LUT R13, R12.reuse, UR20, R21, 0x96, !PT ;  /* 0x000000140c0d7c12 */ /* 0x040fe2000f8e9615 */
[C---:B------:R-:W-:Y:S01]  /*1580*/  IMAD R7, R9.reuse, -0xae5029, R20 ;  /* 0xff51afd709077824 */ /* 0x040fe200078e0214 */
[----:B------:R-:W-:Y:S01]  /*1590*/  LOP3.LUT R19, R12, UR20, R25, 0x96, !PT ;  /* 0x000000140c137c12 */ /* 0x000fe2000f8e9619 */
[----:B------:R-:W-:Y:S01]  /*15a0*/  IMAD.WIDE.U32 R8, R9, -0x12aa7333, RZ ;  /* 0xed558ccd09087825 */ /* 0x000fe200078e00ff */
[----:B------:R-:W-:-:S03]  /*15b0*/  IADD3 R4, P0, PT, R4, R16, RZ ;  /* 0x0000001004047210 */ /* 0x000fc60007f1e0ff */
[--C-:B------:R-:W-:Y:S01]  /*15c0*/  IMAD R23, R13, -0xae5029, R20.reuse ;  /* 0xff51afd70d177824 */ /* 0x100fe200078e0214 */
[----:B------:R-:W-:Y:S01]  /*15d0*/  IADD3 R7, PT, PT, R9, R7, RZ ;  /* 0x0000000709077210 */ /* 0x000fe20007ffe0ff */
[--C-:B------:R-:W-:Y:S02]  /*15e0*/  IMAD R27, R19, -0xae5029, R20.reuse ;  /* 0xff51afd7131b7824 */ /* 0x100fe400078e0214 */
[----:B------:R-:W-:Y:S01]  /*15f0*/  IMAD R25, R11, -0xae5029, R20 ;  /* 0xff51afd70b197824 */ /* 0x000fe200078e0214 */
[----:B------:R-:W-:Y:S01]  /*1600*/  SHF.R.U32.HI R21, RZ, 0x1, R7 ;  /* 0x00000001ff157819 */ /* 0x000fe20000011607 */
[----:B------:R-:W-:-:S03]  /*1610*/  IMAD.WIDE.U32 R12, R13, -0x12aa7333, RZ ;  /* 0xed558ccd0d0c7825 */ /* 0x000fc600078e00ff */
[----:B------:R-:W-:Y:S01]  /*1620*/  LOP3.LUT R8, R21, R8, RZ, 0x3c, !PT ;  /* 0x0000000815087212 */ /* 0x000fe200078e3cff */
[----:B------:R-:W-:-:S04]  /*1630*/  IMAD.WIDE.U32 R18, R19, -0x12aa7333, RZ ;  /* 0xed558ccd13127825 */ /* 0x000fc800078e00ff */
[----:B------:R-:W-:-:S04]  /*1640*/  IMAD.WIDE.U32 R10, R11, -0x12aa7333, RZ ;  /* 0xed558ccd0b0a7825 */ /* 0x000fc800078e00ff */
[----:B------:R-:W-:Y:S01]  /*1650*/  IMAD.IADD R9, R13, 0x1, R23 ;  /* 0x000000010d097824 */ /* 0x000fe200078e0217 */
[----:B------:R-:W-:Y:S01]  /*1660*/  IADD3 R13, PT, PT, R19, R27, RZ ;  /* 0x0000001b130d7210 */ /* 0x000fe20007ffe0ff */
[----:B------:R-:W-:Y:S02]  /*1670*/  IMAD.IADD R11, R11, 0x1, R25 ;  /* 0x000000010b0b7824 */ /* 0x000fe400078e0219 */
[----:B------:R-:W-:Y:S01]  /*1680*/  IMAD R7, R7, 0x1a85ec53, RZ ;  /* 0x1a85ec5307077824 */ /* 0x000fe200078e02ff */
[----:B------:R-:W-:Y:S01]  /*1690*/  SHF.R.U32.HI R23, RZ, 0x1, R9 ;  /* 0x00000001ff177819 */ /* 0x000fe20000011609 */
[----:B------:R-:W-:Y:S01]  /*16a0*/  IMAD.X R5, R5, 0x1, R6, P0 ;  /* 0x0000000105057824 */ /* 0x000fe200000e0606 */
[----:B------:R-:W-:Y:S01]  /*16b0*/  SHF.R.U32.HI R21, RZ, 0x1, R13 ;  /* 0x00000001ff157819 */ /* 0x000fe2000001160d */
[----:B------:R-:W-:Y:S01]  /*16c0*/  IMAD R7, R8, -0x3b314602, R7 ;  /* 0xc4ceb9fe08077824 */ /* 0x000fe200078e0207 */
[----:B------:R-:W-:Y:S01]  /*16d0*/  SHF.R.U32.HI R19, RZ, 0x1, R11 ;  /* 0x00000001ff137819 */ /* 0x000fe2000001160b */
[----:B------:R-:W-:Y:S01]  /*16e0*/  IMAD R13, R13, 0x1a85ec53, RZ ;  /* 0x1a85ec530d0d7824 */ /* 0x000fe200078e02ff */
[----:B------:R-:W-:-:S02]  /*16f0*/  LOP3.LUT R12, R23, R12, RZ, 0x3c, !PT ;  /* 0x0000000c170c7212 */ /* 0x000fc400078e3cff */
[----:B------:R-:W-:Y:S01]  /*1700*/  LOP3.LUT R20, R21, R18, RZ, 0x3c, !PT ;  /* 0x0000001215147212 */ /* 0x000fe200078e3cff */
[----:B------:R-:W-:Y:S01]  /*1710*/  IMAD R21, R9, 0x1a85ec53, RZ ;  /* 0x1a85ec5309157824 */ /* 0x000fe200078e02ff */
[----:B------:R-:W-:Y:S01]  /*1720*/  LOP3.LUT R19, R19, R10, RZ, 0x3c, !PT ;  /* 0x0000000a13137212 */ /* 0x000fe200078e3cff */
[----:B------:R-:W-:Y:S01]  /*1730*/  IMAD R10, R11, 0x1a85ec53, RZ ;  /* 0x1a85ec530b0a7824 */ /* 0x000fe200078e02ff */
[----:B------:R-:W-:Y:S01]  /*1740*/  ISETP.GE.U32.AND P0, PT, R4, UR10, PT ;  /* 0x0000000a04007c0c */ /* 0x000fe2000bf06070 */
[----:B------:R-:W-:-:S03]  /*1750*/  IMAD.WIDE.U32 R8, R8, 0x1a85ec53, RZ ;  /* 0x1a85ec5308087825 */ /* 0x000fc600078e00ff */
[----:B------:R-:W-:Y:S01]  /*1760*/  ISETP.GE.U32.AND.EX P0, PT, R5, UR11, PT, P0 ;  /* 0x0000000b05007c0c */ /* 0x000fe2000bf06100 */
[----:B------:R-:W-:Y:S02]  /*1770*/  IMAD R23, R12, -0x3b314602, R21 ;  /* 0xc4ceb9fe0c177824 */ /* 0x000fe400078e0215 */
[----:B------:R-:W-:Y:S02]  /*1780*/  IMAD R25, R19, -0x3b314602, R10 ;  /* 0xc4ceb9fe13197824 */ /* 0x000fe400078e020a */
[----:B------:R-:W-:Y:S02]  /*1790*/  IMAD.IADD R21, R9, 0x1, R7 ;  /* 0x0000000109157824 */ /* 0x000fe400078e0207 */
[----:B------:R-:W-:Y:S02]  /*17a0*/  IMAD R27, R20, -0x3b314602, R13 ;  /* 0xc4ceb9fe141b7824 */ /* 0x000fe400078e020d */
[----:B------:R-:W-:Y:S01]  /*17b0*/  IMAD.WIDE.U32 R10, R12, 0x1a85ec53, RZ ;  /* 0x1a85ec530c0a7825 */ /* 0x000fe200078e00ff */
[----:B------:R-:W-:-:S03]  /*17c0*/  SHF.R.U32.HI R9, RZ, 0x1, R21 ;  /* 0x00000001ff097819 */ /* 0x000fc60000011615 */
[----:B------:R-:W-:Y:S01]  /*17d0*/  IMAD.WIDE.U32 R18, R19, 0x1a85ec53, RZ ;  /* 0x1a85ec5313127825 */ /* 0x000fe200078e00ff */
[----:B------:R-:W-:-:S03]  /*17e0*/  LOP3.LUT R8, R8, R21, R9, 0x96, !PT ;  /* 0x0000001508087212 */ /* 0x000fc600078e9609 */
[----:B------:R-:W-:Y:S01]  /*17f0*/  IMAD.WIDE.U32 R12, R20, 0x1a85ec53, RZ ;  /* 0x1a85ec53140c7825 */ /* 0x000fe200078e00ff */
[----:B------:R-:W-:-:S03]  /*1800*/  IADD3 R20, PT, PT, R11, R23, RZ ;  /* 0x000000170b147210 */ /* 0x000fc60007ffe0ff */
[----:B------:R-:W-:Y:S01]  /*1810*/  IMAD.IADD R19, R19, 0x1, R25 ;  /* 0x0000000113137824 */ /* 0x000fe200078e0219 */
[----:B------:R-:W-:Y:S02]  /*1820*/  IADD3 R7, PT, PT, R13, R27, RZ ;  /* 0x0000001b0d077210 */ /* 0x000fe40007ffe0ff */
[----:B------:R-:W-:Y:S02]  /*1830*/  SHF.R.U32.HI R9, RZ, 0x1, R20 ;  /* 0x00000001ff097819 */ /* 0x000fe40000011614 */
[----:B------:R-:W-:Y:S02]  /*1840*/  SHF.R.U32.HI R13, RZ, 0x1, R19 ;  /* 0x00000001ff0d7819 */ /* 0x000fe40000011613 */
[----:B------:R-:W-:Y:S02]  /*1850*/  SHF.R.U32.HI R11, RZ, 0x1, R7 ;  /* 0x00000001ff0b7819 */ /* 0x000fe40000011607 */
[----:B------:R-:W-:Y:S02]  /*1860*/  LOP3.LUT R9, R10, R20, R9, 0x96, !PT ;  /* 0x000000140a097212 */ /* 0x000fe400078e9609 */
[----:B------:R-:W-:-:S02]  /*1870*/  LOP3.LUT R10, R18, R19, R13, 0x96, !PT ;  /* 0x00000013120a7212 */ /* 0x000fc400078e960d */
[----:B------:R-:W-:-:S05]  /*1880*/  LOP3.LUT R11, R12, R7, R11, 0x96, !PT ;  /* 0x000000070c0b7212 */ /* 0x000fca00078e960b */
[----:B------:R0:W-:Y:S01]  /*1890*/  STG.E.128 desc[UR8][R14.64], R8 ;  /* 0x000000080e007986 */ /* 0x0001e2000c101d08 */
[----:B------:R-:W-:Y:S05]  /*18a0*/  @!P0 BRA `(.L_x_20) ;  /* 0xffffffe800888947 */ /* 0x000fea000383ffff */
[----:B------:R-:W-:Y:S05]  /*18b0*/  BSYNC B0 ;  /* 0x0000000000007941 */ /* 0x000fea0003800000 */
.L_x_0:
[----:B------:R-:W-:Y:S05]  /*18c0*/  EXIT ;  /* 0x000000000000794d */ /* 0x000fea0003800000 */
        .weak           $__internal_0_$__cuda_sm20_rem_u64
        .type           $__internal_0_$__cuda_sm20_rem_u64,@function
        .size           $__internal_0_$__cuda_sm20_rem_u64,(.L_x_28 - $__internal_0_$__cuda_sm20_rem_u64)
$__internal_0_$__cuda_sm20_rem_u64:
[----:B------:R-:W-:Y:S01]  /*18d0*/  MOV R18, R13 ;  /* 0x0000000d00127202 */ /* 0x000fe20000000f00 */
[----:B------:R-:W-:-:S05]  /*18e0*/  IMAD.MOV.U32 R19, RZ, RZ, R7 ;  /* 0x000000ffff137224 */ /* 0x000fca00078e0007 */
[----:B------:R-:W0:Y:S08]  /*18f0*/  I2F.U64.RP R18, R18 ;  /* 0x0000001200127312 */ /* 0x000e300000309000 */
[----:B0-----:R-:W0:Y:S02]  /*1900*/  MUFU.RCP R8, R18 ;  /* 0x0000001200087308 */ /* 0x001e240000001000 */
[----:B0-----:R-:W-:-:S06]  /*1910*/  IADD3 R8, PT, PT, R8, 0x1ffffffe, RZ ;  /* 0x1ffffffe08087810 */ /* 0x001fcc0007ffe0ff */
[----:B------:R-:W0:Y:S02]  /*1920*/  F2I.U64.TRUNC R8, R8 ;  /* 0x0000000800087311 */ /* 0x000e24000020d800 */
[----:B0-----:R-:W-:-:S04]  /*1930*/  IMAD.WIDE.U32 R10, R8, R13, RZ ;  /* 0x0000000d080a7225 */ /* 0x001fc800078e00ff */
[----:B------:R-:W-:Y:S01]  /*1940*/  IMAD R11, R8, R7, R11 ;  /* 0x00000007080b7224 */ /* 0x000fe200078e020b */
[----:B------:R-:W-:-:S03]  /*1950*/  IADD3 R21, P0, PT, RZ, -R10, RZ ;  /* 0x8000000aff157210 */ /* 0x000fc60007f1e0ff */
[----:B------:R-:W-:Y:S02]  /*1960*/  IMAD R11, R9, R13, R11 ;  /* 0x0000000d090b7224 */ /* 0x000fe400078e020b */
[----:B------:R-:W-:-:S04]  /*1970*/  IMAD.HI.U32 R10, R8, R21, RZ ;  /* 0x00000015080a7227 */ /* 0x000fc800078e00ff */
[----:B------:R-:W-:Y:S01]  /*1980*/  IMAD.X R23, RZ, RZ, ~R11, P0 ;  /* 0x000000ffff177224 */ /* 0x000fe200000e0e0b */
[----:B------:R-:W-:-:S03]  /*1990*/  MOV R11, R8 ;  /* 0x00000008000b7202 */ /* 0x000fc60000000f00 */
[-C--:B------:R-:W-:Y:S02]  /*19a0*/  IMAD R19, R9, R23.reuse, RZ ;  /* 0x0000001709137224 */ /* 0x080fe400078e02ff */
[----:B------:R-:W-:-:S04]  /*19b0*/  IMAD.WIDE.U32 R10, P0, R8, R23, R10 ;  /* 0x00000017080a7225 */ /* 0x000fc8000780000a */
[----:B------:R-:W-:-:S04]  /*19c0*/  IMAD.HI.U32 R23, R9, R23, RZ ;  /* 0x0000001709177227 */ /* 0x000fc800078e00ff */
[----:B------:R-:W-:-:S05]  /*19d0*/  IMAD.HI.U32 R10, P1, R9, R21, R10 ;  /* 0x00000015090a7227 */ /* 0x000fca000782000a */
[----:B------:R-:W-:Y:S01]  /*19e0*/  IADD3 R11, P2, PT, R19, R10, RZ ;  /* 0x0000000a130b7210 */ /* 0x000fe20007f5e0ff */
[----:B------:R-:W-:-:S04]  /*19f0*/  IMAD.X R10, R23, 0x1, R9, P0 ;  /* 0x00000001170a7824 */ /* 0x000fc800000e0609 */
[----:B------:R-:W-:Y:S01]  /*1a00*/  IMAD.WIDE.U32 R8, R11, R13, RZ ;  /* 0x0000000d0b087225 */ /* 0x000fe200078e00ff */
[----:B------:R-:W-:-:S03]  /*1a10*/  IADD3.X R18, PT, PT, RZ, RZ, R10, P2, P1 ;  /* 0x000000ffff127210 */ /* 0x000fc600017e240a */
[----:B------:R-:W-:Y:S01]  /*1a20*/  IMAD R9, R11, R7, R9 ;  /* 0x000000070b097224 */ /* 0x000fe200078e0209 */
[----:B------:R-:W-:-:S03]  /*1a30*/  IADD3 R19, P0, PT, RZ, -R8, RZ ;  /* 0x80000008ff137210 */ /* 0x000fc60007f1e0ff */
[----:B------:R-:W-:Y:S02]  /*1a40*/  IMAD R9, R18, R13, R9 ;  /* 0x0000000d12097224 */ /* 0x000fe400078e0209 */
[----:B------:R-:W-:-:S03]  /*1a50*/  IMAD.HI.U32 R10, R11, R19, RZ ;  /* 0x000000130b0a7227 */ /* 0x000fc600078e00ff */
[----:B------:R-:W-:-:S05]  /*1a60*/  IADD3.X R9, PT, PT, RZ, ~R9, RZ, P0, !PT ;  /* 0x80000009ff097210 */ /* 0x000fca00007fe4ff */
[----:B------:R-:W-:-:S04]  /*1a70*/  IMAD.WIDE.U32 R10, P0, R11, R9, R10 ;  /* 0x000000090b0a7225 */ /* 0x000fc8000780000a */
[C---:B------:R-:W-:Y:S02]  /*1a80*/  IMAD R8, R18.reuse, R9, RZ ;  /* 0x0000000912087224 */ /* 0x040fe400078e02ff */
[----:B------:R-:W-:-:S04]  /*1a90*/  IMAD.HI.U32 R11, P1, R18, R19, R10 ;  /* 0x00000013120b7227 */ /* 0x000fc8000782000a */
[----:B------:R-:W-:Y:S01]  /*1aa0*/  IMAD.HI.U32 R9, R18, R9, RZ ;  /* 0x0000000912097227 */ /* 0x000fe200078e00ff */
[----:B------:R-:W-:-:S03]  /*1ab0*/  IADD3 R11, P2, PT, R8, R11, RZ ;  /* 0x0000000b080b7210 */ /* 0x000fc60007f5e0ff */
[----:B------:R-:W-:Y:S02]  /*1ac0*/  IMAD.X R18, R9, 0x1, R18, P0 ;  /* 0x0000000109127824 */ /* 0x000fe400000e0612 */
[----:B------:R-:W-:Y:S02]  /*1ad0*/  HFMA2 R9, -RZ, RZ, 0, 0 ;  /* 0x00000000ff097431 */ /* 0x000fe400000001ff */
[----:B------:R-:W-:Y:S01]  /*1ae0*/  IMAD.HI.U32 R8, R11, R12, RZ ;  /* 0x0000000c0b087227 */ /* 0x000fe200078e00ff */
[----:B------:R-:W-:-:S05]  /*1af0*/  IADD3.X R18, PT, PT, RZ, RZ, R18, P2, P1 ;  /* 0x000000ffff127210 */ /* 0x000fca00017e2412 */
[----:B------:R-:W-:-:S04]  /*1b00*/  IMAD.HI.U32 R10, R18, R15, RZ ;  /* 0x0000000f120a7227 */ /* 0x000fc800078e00ff */
[----:B------:R-:W-:-:S04]  /*1b10*/  IMAD.WIDE.U32 R8, R11, R15, R8 ;  /* 0x0000000f0b087225 */ /* 0x000fc800078e0008 */
[C---:B------:R-:W-:Y:S02]  /*1b20*/  IMAD R11, R18.reuse, R15, RZ ;  /* 0x0000000f120b7224 */ /* 0x040fe400078e02ff */
[----:B------:R-:W-:-:S04]  /*1b30*/  IMAD.HI.U32 R8, P0, R18, R12, R8 ;  /* 0x0000000c12087227 */ /* 0x000fc80007800008 */
[----:B------:R-:W-:Y:S01]  /*1b40*/  IMAD.X R10, RZ, RZ, R10, P0 ;  /* 0x000000ffff0a7224 */ /* 0x000fe200000e060a */
[----:B------:R-:W-:-:S04]  /*1b50*/  IADD3 R18, P1, PT, R11, R8, RZ ;  /* 0x000000080b127210 */ /* 0x000fc80007f3e0ff */
[----:B------:R-:W-:Y:S01]  /*1b60*/  IADD3.X R10, PT, PT, RZ, R10, RZ, P1, !PT ;  /* 0x0000000aff0a7210 */ /* 0x000fe20000ffe4ff */
[----:B------:R-:W-:-:S04]  /*1b70*/  IMAD.WIDE.U32 R8, R18, R13, RZ ;  /* 0x0000000d12087225 */ /* 0x000fc800078e00ff */
[----:B------:R-:W-:Y:S01]  /*1b80*/  IMAD R18, R18, R7, R9 ;  /* 0x0000000712127224 */ /* 0x000fe200078e0209 */
[----:B------:R-:W-:-:S03]  /*1b90*/  IADD3 R12, P1, PT, -R8, R12, RZ ;  /* 0x0000000c080c7210 */ /* 0x000fc60007f3e1ff */
[-C--:B------:R-:W-:Y:S01]  /*1ba0*/  IMAD R10, R10, R13.reuse, R18 ;  /* 0x0000000d0a0a7224 */ /* 0x080fe200078e0212 */
[----:B------:R-:W-:-:S03]  /*1bb0*/  ISETP.GE.U32.AND P0, PT, R12, R13, PT ;  /* 0x0000000d0c00720c */ /* 0x000fc60003f06070 */
[----:B------:R-:W-:Y:S01]  /*1bc0*/  IMAD.X R18, R15, 0x1, ~R10, P1 ;  /* 0x000000010f127824 */ /* 0x000fe200008e0e0a */
[----:B------:R-:W-:Y:S02]  /*1bd0*/  IADD3 R8, P1, PT, -R13, R12, RZ ;  /* 0x0000000c0d087210 */ /* 0x000fe40007f3e1ff */
[----:B------:R-:W-:Y:S02]  /*1be0*/  MOV R15, 0x0 ;  /* 0x00000000000f7802 */ /* 0x000fe40000000f00 */
[----:B------:R-:W-:Y:S02]  /*1bf0*/  ISETP.GE.U32.AND.EX P0, PT, R18, R7, PT, P0 ;  /* 0x000000071200720c */ /* 0x000fe40003f06100 */
[----:B------:R-:W-:Y:S02]  /*1c00*/  IADD3.X R10, PT, PT, ~R7, R18, RZ, P1, !PT ;  /* 0x00000012070a7210 */ /* 0x000fe40000ffe5ff */
[----:B------:R-:W-:Y:S02]  /*1c10*/  SEL R8, R8, R12, P0 ;  /* 0x0000000c08087207 */ /* 0x000fe40000000000 */
[----:B------:R-:W-:-:S02]  /*1c20*/  SEL R10, R10, R18, P0 ;  /* 0x000000120a0a7207 */ /* 0x000fc40000000000 */
[CC--:B------:R-:W-:Y:S02]  /*1c30*/  IADD3 R12, P2, PT, -R13.reuse, R8.reuse, RZ ;  /* 0x000000080d0c7210 */ /* 0x0c0fe40007f5e1ff */
[----:B------:R-:W-:Y:S02]  /*1c40*/  ISETP.GE.U32.AND P0, PT, R8, R13, PT ;  /* 0x0000000d0800720c */ /* 0x000fe40003f06070 */
[----:B------:R-:W-:Y:S01]  /*1c50*/  ISETP.NE.U32.AND P1, PT, R13, RZ, PT ;  /* 0x000000ff0d00720c */ /* 0x000fe20003f25070 */
[C---:B------:R-:W-:Y:S01]  /*1c60*/  IMAD.X R13, R10.reuse, 0x1, ~R7, P2 ;  /* 0x000000010a0d7824 */ /* 0x040fe200010e0e07 */
[----:B------:R-:W-:Y:S02]  /*1c70*/  ISETP.GE.U32.AND.EX P0, PT, R10, R7, PT, P0 ;  /* 0x000000070a00720c */ /* 0x000fe40003f06100 */
[----:B------:R-:W-:Y:S02]  /*1c80*/  ISETP.NE.AND.EX P1, PT, R7, RZ, PT, P1 ;  /* 0x000000ff0700720c */ /* 0x000fe40003f25310 */
[----:B------:R-:W-:-:S02]  /*1c90*/  SEL R12, R12, R8, P0 ;  /* 0x000000080c0c7207 */ /* 0x000fc40000000000 */
[----:B------:R-:W-:Y:S02]  /*1ca0*/  SEL R13, R13, R10, P0 ;  /* 0x0000000a0d0d7207 */ /* 0x000fe40000000000 */
[----:B------:R-:W-:Y:S02]  /*1cb0*/  SEL R12, R12, 0xffffffff, P1 ;  /* 0xffffffff0c0c7807 */ /* 0x000fe40000800000 */
[----:B------:R-:W-:Y:S01]  /*1cc0*/  SEL R13, R13, 0xffffffff, P1 ;  /* 0xffffffff0d0d7807 */ /* 0x000fe20000800000 */
[----:B------:R-:W-:Y:S06]  /*1cd0*/  RET.REL.NODEC R14 `(_Z19verify_and_flip_vecP5uint4mjjPyi9MapParams) ;  /* 0xffffffe00ec87950 */ /* 0x000fec0003c3ffff */
.L_x_21:
[----:B------:R-:W-:-:S00]  /*1ce0*/  BRA `(.L_x_21) ;  /* 0xfffffffc00fc7947 */ /* 0x000fc0000383ffff */
[----:B------:R-:W-:-:S00]  /*1cf0*/  NOP ;  /* 0x0000000000007918 */ /* 0x000fc00000000000 */
        /* <DEDUP_REMOVED lines=8> */
.L_x_28:


//--------------------- .text._Z16init_pattern_vecP5uint4mj --------------------------
	.section	.text._Z16init_pattern_vecP5uint4mj,"ax",@progbits
	.align	128
        .global         _Z16init_pattern_vecP5uint4mj
        .type           _Z16init_pattern_vecP5uint4mj,@function
        .size           _Z16init_pattern_vecP5uint4mj,(.L_x_30 - _Z16init_pattern_vecP5uint4mj)
        .other          _Z16init_pattern_vecP5uint4mj,@"STO_CUDA_ENTRY STV_DEFAULT"
_Z16init_pattern_vecP5uint4mj:
.text._Z16init_pattern_vecP5uint4mj:
        /* <DEDUP_REMOVED lines=9> */
[----:B------:R-:W0:Y:S01]  /*0090*/  LDCU UR4, c[0x0][0x370] ;  /* 0x00006e00ff0477ac */ /* 0x000e220008000800 */
[----:B------:R-:W-:Y:S01]  /*00a0*/  IMAD.MOV.U32 R0, RZ, RZ, RZ ;  /* 0x000000ffff007224 */ /* 0x000fe200078e00ff */
[----:B------:R-:W1:Y:S01]  /*00b0*/  LDCU.64 UR6, c[0x0][0x358] ;  /* 0x00006b00ff0677ac */ /* 0x000e620008000a00 */
[----:B------:R-:W2:Y:S01]  /*00c0*/  LDCU UR5, c[0x0][0x390] ;  /* 0x00007200ff0577ac */ /* 0x000ea20008000800 */
[----:B------:R-:W3:Y:S01]  /*00d0*/  LDCU.64 UR10, c[0x0][0x380] ;  /* 0x00007000ff0a77ac */ /* 0x000ee20008000a00 */
[----:B0-----:R-:W-:Y:S01]  /*00e0*/  IMAD.WIDE.U32 R2, R2, UR4, RZ ;  /* 0x0000000402027c25 */ /* 0x001fe2000f8e00ff */
[----:B------:R-:W-:-:S03]  /*00f0*/  UMOV UR4, URZ ;  /* 0x000000ff00047c82 */ /* 0x000fc60008000000 */
[----:B-123--:R-:W-:-:S07]  /*0100*/  VIADD R9, R3, UR4 ;  /* 0x0000000403097c36 */ /* 0x00efce0008000000 */
.L_x_22:
[C---:B------:R-:W-:Y:S01]  /*0110*/  SHF.L.U64.HI R4, R11.reuse, 0x2, R0 ;  /* 0x000000020b047819 */ /* 0x040fe20000010200 */
[----:B------:R-:W-:-:S03]  /*0120*/  IMAD.SHL.U32 R5, R11, 0x4, RZ ;  /* 0x000000040b057824 */ /* 0x000fc600078e00ff */
[----:B------:R-:W-:Y:S01]  /*0130*/  SHF.R.U32.HI R6, RZ, 0x1, R4 ;  /* 0x00000001ff067819 */ /* 0x000fe20000011604 */
[----:B------:R-:W-:-:S03]  /*0140*/  IMAD R7, R4, -0x12aa7333, RZ ;  /* 0xed558ccd04077824 */ /* 0x000fc600078e02ff */
[----:B------:R-:W-:-:S04]  /*0150*/  LOP3.LUT R6, R6, UR5, RZ, 0x3c, !PT ;  /* 0x0000000506067c12 */ /* 0x000fc8000f8e3cff */
[C---:B------:R-:W-:Y:S02]  /*0160*/  LOP3.LUT R14, R6.reuse, R5, RZ, 0x3c, !PT ;  /* 0x00000005060e7212 */ /* 0x040fe400078e3cff */
[C-C-:B------:R-:W-:Y:S02]  /*0170*/  LOP3.LUT R4, R6.reuse, 0x1, R5.reuse, 0x1e, !PT ;  /* 0x0000000106047812 */ /* 0x140fe400078e1e05 */
[----:B------:R-:W-:Y:S01]  /*0180*/  LOP3.LUT R12, R6, 0x2, R5, 0x1e, !PT ;  /* 0x00000002060c7812 */ /* 0x000fe200078e1e05 */
[----:B------:R-:W-:Y:S01]  /*0190*/  IMAD R17, R14, -0xae5029, R7 ;  /* 0xff51afd70e117824 */ /* 0x000fe200078e0207 */
[----:B------:R-:W-:Y:S01]  /*01a0*/  LOP3.LUT R6, R6, 0x3, R5, 0x1e, !PT ;  /* 0x0000000306067812 */ /* 0x000fe200078e1e05 */
[--C-:B------:R-:W-:Y:S02]  /*01b0*/  IMAD R19, R4, -0xae5029, R7.reuse ;  /* 0xff51afd704137824 */ /* 0x100fe400078e0207 */
[--C-:B------:R-:W-:Y:S02]  /*01c0*/  IMAD R21, R12, -0xae5029, R7.reuse ;  /* 0xff51afd70c157824 */ /* 0x100fe400078e0207 */
[----:B------:R-:W-:-:S02]  /*01d0*/  IMAD R23, R6, -0xae5029, R7 ;  /* 0xff51afd706177824 */ /* 0x000fc400078e0207 */
[----:B------:R-:W-:-:S04]  /*01e0*/  IMAD.WIDE.U32 R12, R12, -0x12aa7333, RZ ;  /* 0xed558ccd0c0c7825 */ /* 0x000fc800078e00ff */
[----:B------:R-:W-:-:S04]  /*01f0*/  IMAD.WIDE.U32 R14, R14, -0x12aa7333, RZ ;  /* 0xed558ccd0e0e7825 */ /* 0x000fc800078e00ff */
[----:B------:R-:W-:Y:S01]  /*0200*/  IMAD.WIDE.U32 R6, R6, -0x12aa7333, RZ ;  /* 0xed558ccd06067825 */ /* 0x000fe200078e00ff */
[----:B------:R-:W-:-:S03]  /*0210*/  IADD3 R16, PT, PT, R15, R17, RZ ;  /* 0x000000110f107210 */ /* 0x000fc60007ffe0ff */
[----:B------:R-:W-:Y:S01]  /*0220*/  IMAD.IADD R10, R13, 0x1, R21 ;  /* 0x000000010d0a7824 */ /* 0x000fe200078e0215 */
[----:B------:R-:W-:Y:S01]  /*0230*/  IADD3 R8, PT, PT, R7, R23, RZ ;  /* 0x0000001707087210 */ /* 0x000fe20007ffe0ff */
[----:B------:R-:W-:Y:S01]  /*0240*/  IMAD.WIDE.U32 R4, R4, -0x12aa7333, RZ ;  /* 0xed558ccd04047825 */ /* 0x000fe200078e00ff */
[----:B------:R-:W-:Y:S02]  /*0250*/  SHF.R.U32.HI R17, RZ, 0x1, R16 ;  /* 0x00000001ff117819 */ /* 0x000fe40000011610 */
[----:B------:R-:W-:Y:S01]  /*0260*/  SHF.R.U32.HI R13, RZ, 0x1, R10 ;  /* 0x00000001ff0d7819 */ /* 0x000fe2000001160a */
[----:B------:R-:W-:Y:S01]  /*0270*/  IMAD.IADD R15, R5, 0x1, R19 ;  /* 0x00000001050f7824 */ /* 0x000fe200078e0213 */
[----:B------:R-:W-:Y:S01]  /*0280*/  SHF.R.U32.HI R5, RZ, 0x1, R8 ;  /* 0x00000001ff057819 */ /* 0x000fe20000011608 */
[----:B------:R-:W-:Y:S01]  /*0290*/  IMAD R21, R8, 0x1a85ec53, RZ ;  /* 0x1a85ec5308157824 */ /* 0x000fe200078e02ff */
[----:B------:R-:W-:Y:S01]  /*02a0*/  LOP3.LUT R13, R13, R12, RZ, 0x3c, !PT ;  /* 0x0000000c0d0d7212 */ /* 0x000fe200078e3cff */
[----:B------:R-:W-:Y:S01]  /*02b0*/  IMAD R10, R10, 0x1a85ec53, RZ ;  /* 0x1a85ec530a0a7824 */ /* 0x000fe200078e02ff */
[----:B------:R-:W-:-:S02]  /*02c0*/  LOP3.LUT R14, R17, R14, RZ, 0x3c, !PT ;  /* 0x0000000e110e7212 */ /* 0x000fc400078e3cff */
[----:B------:R-:W-:Y:S01]  /*02d0*/  LOP3.LUT R12, R5, R6, RZ, 0x3c, !PT ;  /* 0x00000006050c7212 */ /* 0x000fe200078e3cff */
[----:B------:R-:W-:Y:S01]  /*02e0*/  IMAD R5, R16, 0x1a85ec53, RZ ;  /* 0x1a85ec5310057824 */ /* 0x000fe200078e02ff */
[----:B------:R-:W-:Y:S01]  /*02f0*/  SHF.R.U32.HI R7, RZ, 0x1, R15 ;  /* 0x00000001ff077819 */ /* 0x000fe2000001160f */
[----:B------:R-:W-:Y:S01]  /*0300*/  IMAD R6, R15, 0x1a85ec53, RZ ;  /* 0x1a85ec530f067824 */ /* 0x000fe200078e02ff */
[----:B------:R-:W-:Y:S01]  /*0310*/  LEA R16, P0, R11, UR10, 0x4 ;  /* 0x0000000a0b107c11 */ /* 0x000fe2000f8020ff */
[C---:B------:R-:W-:Y:S01]  /*0320*/  IMAD R15, R14.reuse, -0x3b314602, R5 ;  /* 0xc4ceb9fe0e0f7824 */ /* 0x040fe200078e0205 */
[----:B------:R-:W-:Y:S01]  /*0330*/  LOP3.LUT R7, R7, R4, RZ, 0x3c, !PT ;  /* 0x0000000407077212 */ /* 0x000fe200078e3cff */
[----:B------:R-:W-:-:S04]  /*0340*/  IMAD.WIDE.U32 R4, R14, 0x1a85ec53, RZ ;  /* 0x1a85ec530e047825 */ /* 0x000fc800078e00ff */
[----:B------:R-:W-:Y:S02]  /*0350*/  IMAD.IADD R8, R5, 0x1, R15 ;  /* 0x0000000105087824 */ /* 0x000fe400078e020f */
[----:B------:R-:W-:Y:S02]  /*0360*/  IMAD R17, R7, -0x3b314602, R6 ;  /* 0xc4ceb9fe07117824 */ /* 0x000fe400078e0206 */
[----:B------:R-:W-:Y:S01]  /*0370*/  IMAD R19, R13, -0x3b314602, R10 ;  /* 0xc4ceb9fe0d137824 */ /* 0x000fe200078e020a */
[----:B------:R-:W-:Y:S01]  /*0380*/  SHF.R.U32.HI R5, RZ, 0x1, R8 ;  /* 0x00000001ff057819 */ /* 0x000fe20000011608 */
[----:B------:R-:W-:Y:S02]  /*0390*/  IMAD R21, R12, -0x3b314602, R21 ;  /* 0xc4ceb9fe0c157824 */ /* 0x000fe400078e0215 */
[----:B------:R-:W-:Y:S01]  /*03a0*/  IMAD.WIDE.U32 R6, R7, 0x1a85ec53, RZ ;  /* 0x1a85ec5307067825 */ /* 0x000fe200078e00ff */
[----:B------:R-:W-:-:S03]  /*03b0*/  LOP3.LUT R4, R4, R8, R5, 0x96, !PT ;  /* 0x0000000804047212 */ /* 0x000fc600078e9605 */
[----:B------:R-:W-:-:S04]  /*03c0*/  IMAD.WIDE.U32 R14, R13, 0x1a85ec53, RZ ;  /* 0x1a85ec530d0e7825 */ /* 0x000fc800078e00ff */
[----:B------:R-:W-:Y:S01]  /*03d0*/  IMAD.WIDE.U32 R12, R12, 0x1a85ec53, RZ ;  /* 0x1a85ec530c0c7825 */ /* 0x000fe200078e00ff */
[----:B------:R-:W-:-:S03]  /*03e0*/  IADD3 R10, PT, PT, R15, R19, RZ ;  /* 0x000000130f0a7210 */ /* 0x000fc60007ffe0ff */
[----:B------:R-:W-:Y:S02]  /*03f0*/  IMAD.IADD R17, R7, 0x1, R17 ;  /* 0x0000000107117824 */ /* 0x000fe400078e0211 */
[----:B------:R-:W-:Y:S01]  /*0400*/  IMAD.IADD R8, R13, 0x1, R21 ;  /* 0x000000010d087824 */ /* 0x000fe200078e0215 */
[----:B------:R-:W-:Y:S02]  /*0410*/  SHF.R.U32.HI R13, RZ, 0x1, R10 ;  /* 0x00000001ff0d7819 */ /* 0x000fe4000001160a */
[----:B------:R-:W-:Y:S02]  /*0420*/  SHF.R.U32.HI R5, RZ, 0x1, R17 ;  /* 0x00000001ff057819 */ /* 0x000fe40000011611 */
[----:B------:R-:W-:Y:S02]  /*0430*/  SHF.R.U32.HI R7, RZ, 0x1, R8 ;  /* 0x00000001ff077819 */ /* 0x000fe40000011608 */
[----:B------:R-:W-:Y:S02]  /*0440*/  LOP3.LUT R5, R6, R17, R5, 0x96, !PT ;  /* 0x0000001106057212 */ /* 0x000fe400078e9605 */
[----:B------:R-:W-:-:S02]  /*0450*/  LOP3.LUT R6, R14, R10, R13, 0x96, !PT ;  /* 0x0000000a0e067212 */ /* 0x000fc400078e960d */
[C---:B------:R-:W-:Y:S02]  /*0460*/  LEA.HI.X R17, R11.reuse, UR11, R0, 0x4, P0 ;  /* 0x0000000b0b117c11 */ /* 0x040fe400080f2400 */
[----:B------:R-:W-:Y:S02]  /*0470*/  LOP3.LUT R7, R12, R8, R7, 0x96, !PT ;  /* 0x000000080c077212 */ /* 0x000fe400078e9607 */
[----:B------:R-:W-:-:S03]  /*0480*/  IADD3 R11, P0, PT, R11, R2, RZ ;  /* 0x000000020b0b7210 */ /* 0x000fc60007f1e0ff */
[----:B------:R0:W-:Y:S01]  /*0490*/  STG.E.128 desc[UR6][R16.64], R4 ;  /* 0x0000000410007986 */ /* 0x0001e2000c101d06 */
[----:B------:R-:W-:Y:S02]  /*04a0*/  IADD3.X R0, PT, PT, R0, R9, RZ, P0, !PT ;  /* 0x0000000900007210 */ /* 0x000fe400007fe4ff */
[----:B------:R-:W-:-:S04]  /*04b0*/  ISETP.GE.U32.AND P0, PT, R11, UR8, PT ;  /* 0x000000080b007c0c */ /* 0x000fc8000bf06070 */
[----:B------:R-:W-:-:S13]  /*04c0*/  ISETP.GE.U32.AND.EX P0, PT, R0, UR9, PT, P0 ;  /* 0x0000000900007c0c */ /* 0x000fda000bf06100 */
[----:B0-----:R-:W-:Y:S05]  /*04d0*/  @!P0 BRA `(.L_x_22) ;  /* 0xfffffffc000c8947 */ /* 0x001fea000383ffff */
[----:B------:R-:W-:Y:S05]  /*04e0*/  EXIT ;  /* 0x000000000000794d */ /* 0x000fea0003800000 */
.L_x_23:
        /* <DEDUP_REMOVED lines=9> */
.L_x_30:


//--------------------- .nv.shared.reserved.0     --------------------------
	.section	.nv.shared.reserved.0,"aw",@nobits
	.weak		__nv_reservedSMEM_offset_0_alias
	.size		__nv_reservedSMEM_offset_0_alias, 0, 64
	.other		__nv_reservedSMEM_offset_0_alias,@"STO_CUDA_RESERVED_SHARED STV_DEFAULT"
__nv_reservedSMEM_offset_0_alias:
	.zero		0
	.zero		64


//--------------------- .nv.constant0._Z19verify_and_flip_vecP5uint4mjjPyi9MapParams --------------------------
	.section	.nv.constant0._Z19verify_and_flip_vecP5uint4mjjPyi9MapParams,"a",@progbits
	.sectionflags	@""
	.align	4
.nv.constant0._Z19verify_and_flip_vecP5uint4mjjPyi9MapParams:
	.zero		968


//--------------------- .nv.constant0._Z16init_pattern_vecP5uint4mj --------------------------
	.section	.nv.constant0._Z16init_pattern_vecP5uint4mj,"a",@progbits
	.sectionflags	@""
	.align	4
.nv.constant0._Z16init_pattern_vecP5uint4mj:
	.zero		916


//--------------------- SYMBOLS --------------------------

	.type		.nv.reservedSmem.offset0,@object
	.size		.nv.reservedSmem.offset0,0x4
